	.target	sm_90a

	.elftype	@"ET_EXEC"


//--------------------- .note.nv.tkinfo           --------------------------
	.section	.note.nv.tkinfo,"",@"SHT_NOTE"
	.sectionflags	@"SHF_NOTE_NV_TKINFO"
	.tkinfo
        /*0018*/ 	.word	0x00000002
        /*0030*/ 	.string	""
        /*0030*/ 	.string	"ptxas"
        /*0030*/ 	.string	"Cuda compilation tools, release 13.0, V13.0.88"
        /*0030*/ 	.string	"Build cuda_13.0.r13.0/compiler.36424714_0"
        /*0030*/ 	.string	"-v  -suppress-debug-info  -lineinfo  -arch sm_90a "



//--------------------- .note.nv.cuinfo           --------------------------
	.section	.note.nv.cuinfo,"",@"SHT_NOTE"
	.sectionflags	@"SHF_NOTE_NV_CUINFO"
        /*0018*/ 	.short	0x0002
        /*001a*/ 	.short	0x005a
        /*001c*/ 	.short	0x0082
	.zero		2


//--------------------- .nv.info                  --------------------------
	.section	.nv.info,"",@"SHT_CUDA_INFO"
	.align	4


	//----- nvinfo : EIATTR_REGCOUNT
	.align		4
        /*0000*/ 	.byte	0x04, 0x2f
        /*0002*/ 	.short	(.L_1 - .L_0)
	.align		4
.L_0:
        /*0004*/ 	.word	index@(gluon_mma)
        /*0008*/ 	.word	0x0000008e


	//----- nvinfo : EIATTR_FRAME_SIZE
	.align		4
.L_1:
        /*000c*/ 	.byte	0x04, 0x11
        /*000e*/ 	.short	(.L_3 - .L_2)
	.align		4
.L_2:
        /*0010*/ 	.word	index@(gluon_mma)
        /*0014*/ 	.word	0x00000000


	//----- nvinfo : EIATTR_MIN_STACK_SIZE
	.align		4
.L_3:
        /*0018*/ 	.byte	0x04, 0x12
        /*001a*/ 	.short	(.L_5 - .L_4)
	.align		4
.L_4:
        /*001c*/ 	.word	index@(gluon_mma)
        /*0020*/ 	.word	0x00000000
.L_5:


//--------------------- .nv.compat                --------------------------
	.section	.nv.compat,"",@"SHT_CUDA_COMPAT_INFO"
	.align	4
        /*0000*/ 	.byte	0x02, 0x09, 0x01, 0x00, 0x02, 0x02, 0x04, 0x00, 0x02, 0x05, 0x05, 0x00, 0x03, 0x07, 0x01, 0x01
        /*0010*/ 	.byte	0x02, 0x03, 0x00, 0x00, 0x02, 0x06, 0x01, 0x00, 0x04, 0x0b, 0x08, 0x00, 0x00, 0x00, 0x00, 0x00
        /*0020*/ 	.byte	0x00, 0x00, 0x00, 0x00


//--------------------- .nv.info.gluon_mma        --------------------------
	.section	.nv.info.gluon_mma,"",@"SHT_CUDA_INFO"
	.sectionflags	@""
	.align	4


	//----- nvinfo : EIATTR_CUDA_API_VERSION
	.align		4
        /*0000*/ 	.byte	0x04, 0x37
        /*0002*/ 	.short	(.L_7 - .L_6)
.L_6:
        /*0004*/ 	.word	0x00000082


	//----- nvinfo : EIATTR_KPARAM_INFO
	.align		4
.L_7:
        /*0008*/ 	.byte	0x04, 0x17
        /*000a*/ 	.short	(.L_9 - .L_8)
.L_8:
        /*000c*/ 	.word	0x00000000
        /*0010*/ 	.short	0x0004
        /*0012*/ 	.short	0x0020
        /*0014*/ 	.byte	0x00, 0xf4, 0x21, 0x00


	//----- nvinfo : EIATTR_KPARAM_INFO
	.align		4
.L_9:
        /*0018*/ 	.byte	0x04, 0x17
        /*001a*/ 	.short	(.L_11 - .L_10)
.L_10:
        /*001c*/ 	.word	0x00000000
        /*0020*/ 	.short	0x0003
        /*0022*/ 	.short	0x0018
        /*0024*/ 	.byte	0x00, 0xf4, 0x21, 0x00


	//----- nvinfo : EIATTR_KPARAM_INFO
	.align		4
.L_11:
        /*0028*/ 	.byte	0x04, 0x17
        /*002a*/ 	.short	(.L_13 - .L_12)
.L_12:
        /*002c*/ 	.word	0x00000000
        /*0030*/ 	.short	0x0002
        /*0032*/ 	.short	0x0010
        /*0034*/ 	.byte	0x00, 0xf4, 0x21, 0x00


	//----- nvinfo : EIATTR_KPARAM_INFO
	.align		4
.L_13:
        /*0038*/ 	.byte	0x04, 0x17
        /*003a*/ 	.short	(.L_15 - .L_14)
.L_14:
        /*003c*/ 	.word	0x00000000
        /*0040*/ 	.short	0x0001
        /*0042*/ 	.short	0x0008
        /*0044*/ 	.byte	0x00, 0xf4, 0x21, 0x00


	//----- nvinfo : EIATTR_KPARAM_INFO
	.align		4
.L_15:
        /*0048*/ 	.byte	0x04, 0x17
        /*004a*/ 	.short	(.L_17 - .L_16)
.L_16:
        /*004c*/ 	.word	0x00000000
        /*0050*/ 	.short	0x0000
        /*0052*/ 	.short	0x0000
        /*0054*/ 	.byte	0x00, 0xf4, 0x21, 0x00


	//----- nvinfo : EIATTR_SPARSE_MMA_MASK
	.align		4
.L_17:
        /*0058*/ 	.byte	0x03, 0x50
        /*005a*/ 	.short	0x0000


	//----- nvinfo : EIATTR_MAXREG_COUNT
	.align		4
        /*005c*/ 	.byte	0x03, 0x1b
        /*005e*/ 	.short	0x00ff


	//----- nvinfo : EIATTR_NUM_BARRIERS
	.align		4
        /*0060*/ 	.byte	0x02, 0x4c
        /*0062*/ 	.byte	0x01
	.zero		1


	//----- nvinfo : EIATTR_MERCURY_ISA_VERSION
	.align		4
        /*0064*/ 	.byte	0x03, 0x5f
        /*0066*/ 	.short	0x0101


	//----- nvinfo : EIATTR_EXIT_INSTR_OFFSETS
	.align		4
        /*0068*/ 	.byte	0x04, 0x1c
        /*006a*/ 	.short	(.L_19 - .L_18)


	//   ....[0]....
.L_18:
        /*006c*/ 	.word	0x00002620


	//----- nvinfo : EIATTR_REQNTID
	.align		4
.L_19:
        /*0070*/ 	.byte	0x04, 0x10
        /*0072*/ 	.short	(.L_21 - .L_20)
.L_20:
        /*0074*/ 	.word	0x00000100
        /*0078*/ 	.word	0x00000001
        /*007c*/ 	.word	0x00000001


	//----- nvinfo : EIATTR_CBANK_PARAM_SIZE
	.align		4
.L_21:
        /*0080*/ 	.byte	0x03, 0x19
        /*0082*/ 	.short	0x0028


	//----- nvinfo : EIATTR_PARAM_CBANK
	.align		4
        /*0084*/ 	.byte	0x04, 0x0a
        /*0086*/ 	.short	(.L_23 - .L_22)
	.align		4
.L_22:
        /*0088*/ 	.word	index@(.nv.constant0.gluon_mma)
        /*008c*/ 	.short	0x0210
        /*008e*/ 	.short	0x0028


	//----- nvinfo : EIATTR_SW_WAR
	.align		4
.L_23:
        /*0090*/ 	.byte	0x04, 0x36
        /*0092*/ 	.short	(.L_25 - .L_24)
.L_24:
        /*0094*/ 	.word	0x00000008
.L_25:


//--------------------- .nv.callgraph             --------------------------
	.section	.nv.callgraph,"",@"SHT_CUDA_CALLGRAPH"
	.align	4
	.sectionentsize	8
	.align		4
        /*0000*/ 	.word	0x00000000
	.align		4
        /*0004*/ 	.word	0xffffffff
	.align		4
        /*0008*/ 	.word	0x00000000
	.align		4
        /*000c*/ 	.word	0xfffffffe
	.align		4
        /*0010*/ 	.word	0x00000000
	.align		4
        /*0014*/ 	.word	0xfffffffd
	.align		4
        /*0018*/ 	.word	0x00000000
	.align		4
        /*001c*/ 	.word	0xfffffffc


//--------------------- .text.gluon_mma           --------------------------
	.section	.text.gluon_mma,"ax",@progbits
	.align	128
        .global         gluon_mma
        .type           gluon_mma,@function
        .size           gluon_mma,(.L_x_1 - gluon_mma)
        .other          gluon_mma,@"STO_CUDA_ENTRY STV_DEFAULT"
gluon_mma:
.text.gluon_mma:
[----:B------:R-:W-:Y:S01]  /*0000*/  LDC R1, c[0x0][0x28] ;  /* 0x00000a00ff017b82 */ /* 0x000fe20000000800 */
[----:B------:R-:W0:Y:S07]  /*0010*/  S2R R6, SR_TID.X ;  /* 0x0000000000067919 */ /* 0x000e2e0000002100 */
[----:B------:R-:W1:Y:S01]  /*0020*/  LDC.64 R12, c[0x0][0x210] ;  /* 0x00008400ff0c7b82 */ /* 0x000e620000000a00 */
[----:B------:R-:W-:-:S07]  /*0030*/  ULDC.64 UR14, c[0x0][0x208] ;  /* 0x00008200000e7ab9 */ /* 0x000fce0000000a00 */
[----:B------:R-:W2:Y:S01]  /*0040*/  S2UR UR12, SR_CgaCtaId ;  /* 0x00000000000c79c3 */ /* 0x000ea20000008800 */
[----:B------:R-:W-:Y:S01]  /*0050*/  UMOV UR4, 0x400 ;  /* 0x0000040000047882 */ /* 0x000fe20000000000 */
[----:B------:R-:W-:Y:S01]  /*0060*/  UMOV UR11, 0x40000040 ;  /* 0x40000040000b7882 */ /* 0x000fe20000000000 */
[----:B------:R-:W-:Y:S01]  /*0070*/  UMOV UR9, 0x80000020 ;  /* 0x8000002000097882 */ /* 0x000fe20000000000 */
[----:B------:R-:W-:-:S04]  /*0080*/  UMOV UR7, 0x40000040 ;  /* 0x4000004000077882 */ /* 0x000fc80000000000 */
[----:B------:R-:W3:Y:S01]  /*0090*/  LDC.64 R98, c[0x0][0x220] ;  /* 0x00008800ff627b82 */ /* 0x000ee20000000a00 */
[----:B0-----:R-:W-:Y:S02]  /*00a0*/  SHF.R.U32.HI R3, RZ, 0x5, R6 ;  /* 0x00000005ff037819 */ /* 0x001fe40000011606 */
[C---:B------:R-:W-:Y:S02]  /*00b0*/  LOP3.LUT R8, R6.reuse, 0x1f, RZ, 0xc0, !PT ;  /* 0x0000001f06087812 */ /* 0x040fe400078ec0ff */
[----:B------:R-:W-:Y:S02]  /*00c0*/  SGXT.U32 R3, R3, 0x3 ;  /* 0x000000030303781a */ /* 0x000fe40000000000 */
[----:B------:R-:W-:Y:S02]  /*00d0*/  LOP3.LUT R116, R6, 0xe0, RZ, 0xc0, !PT ;  /* 0x000000e006747812 */ /* 0x000fe400078ec0ff */
[C---:B------:R-:W-:Y:S02]  /*00e0*/  LOP3.LUT R114, R3.reuse, 0x8, RZ, 0xfc, !PT ;  /* 0x0000000803727812 */ /* 0x040fe400078efcff */
[C---:B------:R-:W-:Y:S01]  /*00f0*/  LOP3.LUT R102, R3.reuse, 0x38, RZ, 0xfc, !PT ;  /* 0x0000003803667812 */ /* 0x040fe200078efcff */
[----:B------:R-:W-:Y:S01]  /*0100*/  IMAD.SHL.U32 R10, R116, 0x2, RZ ;  /* 0x00000002740a7824 */ /* 0x000fe200078e00ff */
[C---:B-1----:R-:W-:Y:S01]  /*0110*/  LEA R72, P6, R114.reuse, R12, 0x6 ;  /* 0x0000000c72487211 */ /* 0x042fe200078c30ff */
[----:B------:R-:W-:Y:S01]  /*0120*/  IMAD.SHL.U32 R16, R114, 0x20, RZ ;  /* 0x0000002072107824 */ /* 0x000fe200078e00ff */
[C---:B------:R-:W-:Y:S01]  /*0130*/  LOP3.LUT R112, R3.reuse, 0x10, RZ, 0xfc, !PT ;  /* 0x0000001003707812 */ /* 0x040fe200078efcff */
[----:B------:R-:W-:Y:S01]  /*0140*/  IMAD.SHL.U32 R28, R102, 0x20, RZ ;  /* 0x00000020661c7824 */ /* 0x000fe200078e00ff */
[----:B------:R-:W-:-:S02]  /*0150*/  LOP3.LUT R110, R3, 0x18, RZ, 0xfc, !PT ;  /* 0x00000018036e7812 */ /* 0x000fc400078efcff */
[-C--:B------:R-:W-:Y:S01]  /*0160*/  LEA.HI.X R73, R16, R13.reuse, RZ, 0x1, P6 ;  /* 0x0000000d10497211 */ /* 0x080fe200030f0cff */
[----:B------:R-:W-:Y:S01]  /*0170*/  IMAD.SHL.U32 R18, R112, 0x20, RZ ;  /* 0x0000002070127824 */ /* 0x000fe200078e00ff */
[-C--:B------:R-:W-:Y:S01]  /*0180*/  LEA R16, P6, R102, R12.reuse, 0x6 ;  /* 0x0000000c66107211 */ /* 0x080fe200078c30ff */
[----:B------:R-:W-:Y:S01]  /*0190*/  IMAD.SHL.U32 R20, R110, 0x20, RZ ;  /* 0x000000206e147824 */ /* 0x000fe200078e00ff */
[C---:B------:R-:W-:Y:S01]  /*01a0*/  LOP3.LUT R108, R3.reuse, 0x20, RZ, 0xfc, !PT ;  /* 0x00000020036c7812 */ /* 0x040fe200078efcff */
[----:B------:R-:W-:Y:S01]  /*01b0*/  IMAD.WIDE.U32 R72, R8, 0x2, R72 ;  /* 0x0000000208487825 */ /* 0x000fe200078e0048 */
[----:B------:R-:W-:Y:S02]  /*01c0*/  LEA.HI.X R17, R28, R13, RZ, 0x1, P6 ;  /* 0x0000000d1c117211 */ /* 0x000fe400030f0cff */
[C---:B------:R-:W-:Y:S01]  /*01d0*/  LOP3.LUT R106, R3.reuse, 0x28, RZ, 0xfc, !PT ;  /* 0x00000028036a7812 */ /* 0x040fe200078efcff */
[----:B------:R-:W-:Y:S01]  /*01e0*/  IMAD.SHL.U32 R22, R108, 0x20, RZ ;  /* 0x000000206c167824 */ /* 0x000fe200078e00ff */
[C---:B------:R-:W-:Y:S01]  /*01f0*/  LOP3.LUT R104, R3.reuse, 0x30, RZ, 0xfc, !PT ;  /* 0x0000003003687812 */ /* 0x040fe200078efcff */
[----:B------:R-:W-:Y:S01]  /*0200*/  IMAD.WIDE.U32 R16, R8, 0x2, R16 ;  /* 0x0000000208107825 */ /* 0x000fe200078e0010 */
[C---:B------:R-:W-:Y:S01]  /*0210*/  LOP3.LUT R100, R3.reuse, 0x40, RZ, 0xfc, !PT ;  /* 0x0000004003647812 */ /* 0x040fe200078efcff */
[----:B------:R-:W4:Y:S01]  /*0220*/  LDG.E.U16 R72, desc[UR14][R72.64] ;  /* 0x0000000e48487981 */ /* 0x000f22000c1e1500 */
[C---:B------:R-:W-:Y:S01]  /*0230*/  LOP3.LUT R96, R3.reuse, 0x48, RZ, 0xfc, !PT ;  /* 0x0000004803607812 */ /* 0x040fe200078efcff */
[----:B------:R-:W-:Y:S01]  /*0240*/  IMAD.SHL.U32 R24, R106, 0x20, RZ ;  /* 0x000000206a187824 */ /* 0x000fe200078e00ff */
[C---:B------:R-:W-:Y:S01]  /*0250*/  LOP3.LUT R94, R3.reuse, 0x50, RZ, 0xfc, !PT ;  /* 0x00000050035e7812 */ /* 0x040fe200078efcff */
[----:B------:R-:W-:Y:S01]  /*0260*/  IMAD.SHL.U32 R26, R104, 0x20, RZ ;  /* 0x00000020681a7824 */ /* 0x000fe200078e00ff */
[C---:B------:R-:W-:Y:S01]  /*0270*/  LOP3.LUT R125, R3.reuse, 0x58, RZ, 0xfc, !PT ;  /* 0x00000058037d7812 */ /* 0x040fe200078efcff */
[----:B------:R-:W-:Y:S01]  /*0280*/  IMAD.SHL.U32 R30, R100, 0x20, RZ ;  /* 0x00000020641e7824 */ /* 0x000fe200078e00ff */
[----:B------:R-:W-:Y:S01]  /*0290*/  LOP3.LUT R123, R3, 0x60, RZ, 0xfc, !PT ;  /* 0x00000060037b7812 */ /* 0x000fe200078efcff */
[----:B------:R-:W-:Y:S01]  /*02a0*/  IMAD.SHL.U32 R32, R96, 0x20, RZ ;  /* 0x0000002060207824 */ /* 0x000fe200078e00ff */
[-C--:B------:R-:W-:Y:S01]  /*02b0*/  LEA R70, P5, R112, R12.reuse, 0x6 ;  /* 0x0000000c70467211 */ /* 0x080fe200078a30ff */
[----:B------:R0:W5:Y:S01]  /*02c0*/  LDG.E.U16 R73, desc[UR14][R16.64] ;  /* 0x0000000e10497981 */ /* 0x000162000c1e1500 */
[-C--:B------:R-:W-:Y:S01]  /*02d0*/  LEA R68, P4, R110, R12.reuse, 0x6 ;  /* 0x0000000c6e447211 */ /* 0x080fe200078830ff */
[----:B------:R-:W-:Y:S01]  /*02e0*/  IMAD.SHL.U32 R34, R94, 0x20, RZ ;  /* 0x000000205e227824 */ /* 0x000fe200078e00ff */
[-C--:B------:R-:W-:Y:S01]  /*02f0*/  LEA R66, P0, R108, R12.reuse, 0x6 ;  /* 0x0000000c6c427211 */ /* 0x080fe200078030ff */
[----:B------:R-:W-:Y:S01]  /*0300*/  IMAD.SHL.U32 R36, R125, 0x20, RZ ;  /* 0x000000207d247824 */ /* 0x000fe200078e00ff */
[-C--:B------:R-:W-:Y:S01]  /*0310*/  LEA R64, P3, R106, R12.reuse, 0x6 ;  /* 0x0000000c6a407211 */ /* 0x080fe200078630ff */
[----:B------:R-:W-:Y:S01]  /*0320*/  IMAD.SHL.U32 R38, R123, 0x20, RZ ;  /* 0x000000207b267824 */ /* 0x000fe200078e00ff */
[----:B------:R-:W-:-:S02]  /*0330*/  LEA R14, P2, R104, R12, 0x6 ;  /* 0x0000000c680e7211 */ /* 0x000fc400078430ff */
[C---:B------:R-:W-:Y:S01]  /*0340*/  LOP3.LUT R121, R3.reuse, 0x68, RZ, 0xfc, !PT ;  /* 0x0000006803797812 */ /* 0x040fe200078efcff */
[----:B0-----:R-:W0:Y:S01]  /*0350*/  LDC.64 R16, c[0x0][0x218] ;  /* 0x00008600ff107b82 */ /* 0x001e220000000a00 */
[C---:B------:R-:W-:Y:S02]  /*0360*/  LOP3.LUT R119, R3.reuse, 0x70, RZ, 0xfc, !PT ;  /* 0x0000007003777812 */ /* 0x040fe400078efcff */
[----:B------:R-:W-:Y:S01]  /*0370*/  LOP3.LUT R117, R3, 0x78, RZ, 0xfc, !PT ;  /* 0x0000007803757812 */ /* 0x000fe200078efcff */
[----:B------:R-:W-:Y:S01]  /*0380*/  IMAD.SHL.U32 R40, R121, 0x20, RZ ;  /* 0x0000002079287824 */ /* 0x000fe200078e00ff */
[----:B------:R-:W-:Y:S01]  /*0390*/  LOP3.LUT R115, R3, 0x80, RZ, 0xfc, !PT ;  /* 0x0000008003737812 */ /* 0x000fe200078efcff */
[----:B------:R-:W-:Y:S01]  /*03a0*/  IMAD.SHL.U32 R42, R119, 0x20, RZ ;  /* 0x00000020772a7824 */ /* 0x000fe200078e00ff */
[----:B------:R-:W-:Y:S01]  /*03b0*/  LOP3.LUT R113, R3, 0x88, RZ, 0xfc, !PT ;  /* 0x0000008803717812 */ /* 0x000fe200078efcff */
[----:B------:R-:W-:Y:S01]  /*03c0*/  IMAD.SHL.U32 R44, R117, 0x20, RZ ;  /* 0x00000020752c7824 */ /* 0x000fe200078e00ff */
[----:B------:R-:W-:Y:S01]  /*03d0*/  LOP3.LUT R111, R3, 0x90, RZ, 0xfc, !PT ;  /* 0x00000090036f7812 */ /* 0x000fe200078efcff */
[----:B------:R-:W-:Y:S01]  /*03e0*/  IMAD.SHL.U32 R46, R115, 0x20, RZ ;  /* 0x00000020732e7824 */ /* 0x000fe200078e00ff */
[-C--:B------:R-:W-:Y:S01]  /*03f0*/  LEA.HI.X R71, R18, R13.reuse, RZ, 0x1, P5 ;  /* 0x0000000d12477211 */ /* 0x080fe200028f0cff */
[----:B------:R-:W-:Y:S01]  /*0400*/  IMAD.SHL.U32 R48, R113, 0x20, RZ ;  /* 0x0000002071307824 */ /* 0x000fe200078e00ff */
[-C--:B------:R-:W-:Y:S01]  /*0410*/  LEA.HI.X R69, R20, R13.reuse, RZ, 0x1, P4 ;  /* 0x0000000d14457211 */ /* 0x080fe200020f0cff */
[----:B------:R-:W-:Y:S01]  /*0420*/  IMAD.SHL.U32 R50, R111, 0x20, RZ ;  /* 0x000000206f327824 */ /* 0x000fe200078e00ff */
[----:B------:R-:W-:-:S02]  /*0430*/  LEA.HI.X R67, R22, R13, RZ, 0x1, P0 ;  /* 0x0000000d16437211 */ /* 0x000fc400000f0cff */
[-C--:B------:R-:W-:Y:S02]  /*0440*/  LEA.HI.X R65, R24, R13.reuse, RZ, 0x1, P3 ;  /* 0x0000000d18417211 */ /* 0x080fe400018f0cff */
[----:B------:R-:W-:Y:S02]  /*0450*/  LEA.HI.X R15, R26, R13, RZ, 0x1, P2 ;  /* 0x0000000d1a0f7211 */ /* 0x000fe400010f0cff */
[-C--:B------:R-:W-:Y:S02]  /*0460*/  LEA R18, P5, R100, R12.reuse, 0x6 ;  /* 0x0000000c64127211 */ /* 0x080fe400078a30ff */
[-C--:B------:R-:W-:Y:S02]  /*0470*/  LEA R20, P4, R96, R12.reuse, 0x6 ;  /* 0x0000000c60147211 */ /* 0x080fe400078830ff */
[-C--:B------:R-:W-:Y:S02]  /*0480*/  LEA R22, P0, R94, R12.reuse, 0x6 ;  /* 0x0000000c5e167211 */ /* 0x080fe400078030ff */
[----:B------:R-:W-:-:S02]  /*0490*/  LEA R24, P3, R125, R12, 0x6 ;  /* 0x0000000c7d187211 */ /* 0x000fc400078630ff */
[----:B------:R-:W-:Y:S02]  /*04a0*/  LEA R26, P2, R123, R12, 0x6 ;  /* 0x0000000c7b1a7211 */ /* 0x000fe400078430ff */
[C---:B------:R-:W-:Y:S02]  /*04b0*/  LOP3.LUT R107, R3.reuse, 0xa0, RZ, 0xfc, !PT ;  /* 0x000000a0036b7812 */ /* 0x040fe400078efcff */
[C---:B------:R-:W-:Y:S02]  /*04c0*/  LOP3.LUT R105, R3.reuse, 0xa8, RZ, 0xfc, !PT ;  /* 0x000000a803697812 */ /* 0x040fe400078efcff */
        /* <DEDUP_REMOVED lines=17> */
[-C--:B------:R-:W-:Y:S02]  /*05e0*/  LEA R36, P3, R113, R12.reuse, 0x6 ;  /* 0x0000000c71247211 */ /* 0x080fe400078630ff */
[----:B------:R-:W-:Y:S02]  /*05f0*/  LEA R38, P2, R111, R12, 0x6 ;  /* 0x0000000c6f267211 */ /* 0x000fe400078430ff */
[C---:B------:R-:W-:Y:S02]  /*0600*/  LOP3.LUT R109, R3.reuse, 0x98, RZ, 0xfc, !PT ;  /* 0x00000098036d7812 */ /* 0x040fe400078efcff */
[C---:B------:R-:W-:Y:S02]  /*0610*/  LOP3.LUT R95, R3.reuse, 0xc8, RZ, 0xfc, !PT ;  /* 0x000000c8035f7812 */ /* 0x040fe400078efcff */
[C---:B------:R-:W-:Y:S02]  /*0620*/  LOP3.LUT R93, R3.reuse, 0xd0, RZ, 0xfc, !PT ;  /* 0x000000d0035d7812 */ /* 0x040fe400078efcff */
[----:B------:R-:W-:-:S02]  /*0630*/  LOP3.LUT R5, R3, 0xd8, RZ, 0xfc, !PT ;  /* 0x000000d803057812 */ /* 0x000fc400078efcff */
[C---:B------:R-:W-:Y:S02]  /*0640*/  LOP3.LUT R7, R3.reuse, 0xe0, RZ, 0xfc, !PT ;  /* 0x000000e003077812 */ /* 0x040fe400078efcff */
[C---:B------:R-:W-:Y:S02]  /*0650*/  LOP3.LUT R9, R3.reuse, 0xe8, RZ, 0xfc, !PT ;  /* 0x000000e803097812 */ /* 0x040fe400078efcff */
[----:B------:R-:W-:Y:S02]  /*0660*/  LOP3.LUT R11, R3, 0xf0, RZ, 0xfc, !PT ;  /* 0x000000f0030b7812 */ /* 0x000fe400078efcff */
[-C--:B------:R-:W-:Y:S01]  /*0670*/  IADD3 R74, P1, R10, R12.reuse, RZ ;  /* 0x0000000c0a4a7210 */ /* 0x080fe20007f3e0ff */
[----:B------:R-:W-:Y:S01]  /*0680*/  IMAD.WIDE.U32 R14, R8, 0x2, R14 ;  /* 0x00000002080e7825 */ /* 0x000fe200078e000e */
[-C--:B------:R-:W-:Y:S02]  /*0690*/  LEA.HI.X R29, R40, R13.reuse, RZ, 0x1, P6 ;  /* 0x0000000d281d7211 */ /* 0x080fe400030f0cff */
[-C--:B------:R-:W-:Y:S01]  /*06a0*/  LEA.HI.X R31, R42, R13.reuse, RZ, 0x1, P5 ;  /* 0x0000000d2a1f7211 */ /* 0x080fe200028f0cff */
[----:B------:R-:W-:Y:S01]  /*06b0*/  IMAD.SHL.U32 R82, R95, 0x20, RZ ;  /* 0x000000205f527824 */ /* 0x000fe200078e00ff */
[-C--:B------:R-:W-:Y:S01]  /*06c0*/  LEA.HI.X R33, R44, R13.reuse, RZ, 0x1, P4 ;  /* 0x0000000d2c217211 */ /* 0x080fe200020f0cff */
[----:B------:R-:W-:Y:S01]  /*06d0*/  IMAD.SHL.U32 R76, R93, 0x20, RZ ;  /* 0x000000205d4c7824 */ /* 0x000fe200078e00ff */
[-C--:B------:R-:W-:Y:S01]  /*06e0*/  LEA.HI.X R35, R46, R13.reuse, RZ, 0x1, P0 ;  /* 0x0000000d2e237211 */ /* 0x080fe200000f0cff */
[----:B------:R-:W-:Y:S01]  /*06f0*/  IMAD.SHL.U32 R78, R5, 0x20, RZ ;  /* 0x00000020054e7824 */ /* 0x000fe200078e00ff */
[-C--:B------:R-:W-:Y:S01]  /*0700*/  LEA.HI.X R37, R48, R13.reuse, RZ, 0x1, P3 ;  /* 0x0000000d30257211 */ /* 0x080fe200018f0cff */
[----:B------:R-:W-:Y:S01]  /*0710*/  IMAD.SHL.U32 R80, R7, 0x20, RZ ;  /* 0x0000002007507824 */ /* 0x000fe200078e00ff */
[----:B------:R-:W-:Y:S01]  /*0720*/  LEA.HI.X R39, R50, R13, RZ, 0x1, P2 ;  /* 0x0000000d32277211 */ /* 0x000fe200010f0cff */
[----:B------:R-:W-:Y:S01]  /*0730*/  IMAD.SHL.U32 R0, R9, 0x20, RZ ;  /* 0x0000002009007824 */ /* 0x000fe200078e00ff */
[----:B------:R-:W-:Y:S01]  /*0740*/  LOP3.LUT R3, R3, 0xf8, RZ, 0xfc, !PT ;  /* 0x000000f803037812 */ /* 0x000fe200078efcff */
[----:B------:R-:W-:Y:S01]  /*0750*/  IMAD.SHL.U32 R2, R11, 0x20, RZ ;  /* 0x000000200b027824 */ /* 0x000fe200078e00ff */
[C---:B------:R-:W-:Y:S01]  /*0760*/  SHF.L.U32 R52, R109.reuse, 0x5, RZ ;  /* 0x000000056d347819 */ /* 0x040fe200000006ff */
[----:B------:R-:W-:Y:S01]  /*0770*/  IMAD.WIDE.U32 R20, R8, 0x2, R20 ;  /* 0x0000000208147825 */ /* 0x000fe200078e0014 */
[-C--:B------:R-:W-:Y:S01]  /*0780*/  LEA R40, P6, R109, R12.reuse, 0x6 ;  /* 0x0000000c6d287211 */ /* 0x080fe200078c30ff */
[----:B------:R-:W3:Y:S01]  /*0790*/  LDG.E.U16 R14, desc[UR14][R14.64] ;  /* 0x0000000e0e0e7981 */ /* 0x000ee2000c1e1500 */
[-C--:B------:R-:W-:Y:S01]  /*07a0*/  LEA R42, P5, R107, R12.reuse, 0x6 ;  /* 0x0000000c6b2a7211 */ /* 0x080fe200078a30ff */
[----:B------:R-:W-:Y:S01]  /*07b0*/  IMAD.SHL.U32 R4, R3, 0x20, RZ ;  /* 0x0000002003047824 */ /* 0x000fe200078e00ff */
[----:B------:R-:W-:-:S02]  /*07c0*/  LEA R44, P4, R105, R12, 0x6 ;  /* 0x0000000c692c7211 */ /* 0x000fc400078830ff */
[-C--:B------:R-:W-:Y:S02]  /*07d0*/  LEA R46, P0, R103, R12.reuse, 0x6 ;  /* 0x0000000c672e7211 */ /* 0x080fe400078030ff */
[-C--:B------:R-:W-:Y:S02]  /*07e0*/  LEA R48, P3, R101, R12.reuse, 0x6 ;  /* 0x0000000c65307211 */ /* 0x080fe400078630ff */
[----:B------:R-:W-:Y:S01]  /*07f0*/  LEA R50, P2, R97, R12, 0x6 ;  /* 0x0000000c61327211 */ /* 0x000fe200078430ff */
[----:B------:R-:W-:Y:S01]  /*0800*/  IMAD.WIDE.U32 R30, R8, 0x2, R30 ;  /* 0x00000002081e7825 */ /* 0x000fe200078e001e */
[-C--:B------:R-:W-:Y:S01]  /*0810*/  LEA.HI.X R41, R52, R13.reuse, RZ, 0x1, P6 ;  /* 0x0000000d34297211 */ /* 0x080fe200030f0cff */
[----:B------:R-:W3:Y:S01]  /*0820*/  LDG.E.U16 R20, desc[UR14][R20.64] ;  /* 0x0000000e14147981 */ /* 0x000ee2000c1e1500 */
[-C--:B------:R-:W-:Y:S02]  /*0830*/  LEA.HI.X R43, R54, R13.reuse, RZ, 0x1, P5 ;  /* 0x0000000d362b7211 */ /* 0x080fe400028f0cff */
[----:B------:R-:W-:-:S02]  /*0840*/  LEA.HI.X R45, R56, R13, RZ, 0x1, P4 ;  /* 0x0000000d382d7211 */ /* 0x000fc400020f0cff */
[-C--:B------:R-:W-:Y:S01]  /*0850*/  LEA.HI.X R75, R116, R13.reuse, RZ, 0x1, P1 ;  /* 0x0000000d744b7211 */ /* 0x080fe200008f0cff */
[----:B------:R-:W-:Y:S01]  /*0860*/  IMAD.WIDE.U32 R18, R8, 0x2, R18 ;  /* 0x0000000208127825 */ /* 0x000fe200078e0012 */
[-C--:B------:R-:W-:Y:S01]  /*0870*/  LEA.HI.X R47, R58, R13.reuse, RZ, 0x1, P0 ;  /* 0x0000000d3a2f7211 */ /* 0x080fe200000f0cff */
[----:B------:R0:W3:Y:S01]  /*0880*/  LDG.E.U16 R15, desc[UR14][R30.64] ;  /* 0x0000000e1e0f7981 */ /* 0x0000e2000c1e1500 */
[-C--:B------:R-:W-:Y:S01]  /*0890*/  LEA.HI.X R49, R60, R13.reuse, RZ, 0x1, P3 ;  /* 0x0000000d3c317211 */ /* 0x080fe200018f0cff */
[----:B------:R-:W-:Y:S01]  /*08a0*/  IMAD.WIDE.U32 R38, R8, 0x2, R38 ;  /* 0x0000000208267825 */ /* 0x000fe200078e0026 */
[----:B------:R-:W-:Y:S01]  /*08b0*/  LEA.HI.X R51, R62, R13, RZ, 0x1, P2 ;  /* 0x0000000d3e337211 */ /* 0x000fe200010f0cff */
[----:B------:R-:W3:Y:S01]  /*08c0*/  LDG.E.U16 R18, desc[UR14][R18.64] ;  /* 0x0000000e12127981 */ /* 0x000ee2000c1e1500 */
[-C--:B------:R-:W-:Y:S01]  /*08d0*/  LEA R52, P6, R95, R12.reuse, 0x6 ;  /* 0x0000000c5f347211 */ /* 0x080fe200078c30ff */
[C---:B------:R-:W-:Y:S01]  /*08e0*/  IMAD.WIDE.U32 R36, R8.reuse, 0x2, R36 ;  /* 0x0000000208247825 */ /* 0x040fe200078e0024 */
[-C--:B------:R-:W-:Y:S01]  /*08f0*/  LEA R54, P5, R93, R12.reuse, 0x6 ;  /* 0x0000000c5d367211 */ /* 0x080fe200078a30ff */
[----:B------:R1:W3:Y:S01]  /*0900*/  LDG.E.U16 R21, desc[UR14][R38.64] ;  /* 0x0000000e26157981 */ /* 0x0002e2000c1e1500 */
[-C--:B------:R-:W-:Y:S01]  /*0910*/  LEA R56, P4, R5, R12.reuse, 0x6 ;  /* 0x0000000c05387211 */ /* 0x080fe200078830ff */
[----:B------:R-:W-:Y:S01]  /*0920*/  IMAD.WIDE.U32 R74, R8, 0x2, R74 ;  /* 0x00000002084a7825 */ /* 0x000fe200078e004a */
[----:B------:R-:W-:-:S02]  /*0930*/  LEA R58, P0, R7, R12, 0x6 ;  /* 0x0000000c073a7211 */ /* 0x000fc400078030ff */
[-C--:B------:R-:W-:Y:S01]  /*0940*/  LEA R60, P3, R9, R12.reuse, 0x6 ;  /* 0x0000000c093c7211 */ /* 0x080fe200078630ff */
[----:B------:R2:W3:Y:S01]  /*0950*/  LDG.E.U16 R19, desc[UR14][R36.64] ;  /* 0x0000000e24137981 */ /* 0x0004e2000c1e1500 */
        /* <DEDUP_REMOVED lines=10> */
[----:B------:R-:W3:Y:S01]  /*0a00*/  LDG.E.U16 R70, desc[UR14][R70.64] ;  /* 0x0000000e46467981 */ /* 0x000ee2000c1e1500 */
[-C--:B------:R-:W-:Y:S02]  /*0a10*/  LEA.HI.X R63, R2, R13.reuse, RZ, 0x1, P2 ;  /* 0x0000000d023f7211 */ /* 0x080fe400010f0cff */
[----:B------:R-:W-:Y:S02]  /*0a20*/  LEA.HI.X R13, R4, R13, RZ, 0x1, P1 ;  /* 0x0000000d040d7211 */ /* 0x000fe400008f0cff */
[-C--:B0-----:R-:W-:Y:S01]  /*0a30*/  LEA R30, P0, R116, R16.reuse, 0x2 ;  /* 0x00000010741e7211 */ /* 0x081fe200078010ff */
[----:B------:R-:W-:Y:S01]  /*0a40*/  IMAD.SHL.U32 R4, R114, 0x40, RZ ;  /* 0x0000004072047824 */ /* 0x000fe200078e00ff */
[----:B------:R-:W3:Y:S01]  /*0a50*/  LDG.E.U16 R68, desc[UR14][R68.64] ;  /* 0x0000000e44447981 */ /* 0x000ee2000c1e1500 */
[----:B------:R-:W-:Y:S01]  /*0a60*/  IMAD.SHL.U32 R2, R112, 0x40, RZ ;  /* 0x0000004070027824 */ /* 0x000fe200078e00ff */
[----:B------:R-:W-:Y:S01]  /*0a70*/  LEA.HI.X R31, R10, R17, RZ, 0x1, P0 ;  /* 0x000000110a1f7211 */ /* 0x000fe200000f0cff */
[----:B-1----:R-:W-:Y:S01]  /*0a80*/  IMAD.WIDE.U32 R38, R8, 0x2, R12 ;  /* 0x0000000208267825 */ /* 0x002fe200078e000c */
[----:B--2---:R-:W-:-:S02]  /*0a90*/  LEA R36, P0, R114, R16, 0x7 ;  /* 0x0000001072247211 */ /* 0x004fc400078038ff */
[-C--:B------:R-:W-:Y:S01]  /*0aa0*/  LEA R12, P1, R112, R16.reuse, 0x7 ;  /* 0x00000010700c7211 */ /* 0x080fe200078238ff */
[C---:B------:R-:W-:Y:S01]  /*0ab0*/  IMAD.SHL.U32 R0, R110.reuse, 0x40, RZ ;  /* 0x000000406e007824 */ /* 0x040fe200078e00ff */
[----:B------:R-:W-:Y:S01]  /*0ac0*/  LEA R16, P2, R110, R16, 0x7 ;  /* 0x000000106e107211 */ /* 0x000fe200078438ff */
[----:B------:R-:W-:Y:S01]  /*0ad0*/  IMAD.WIDE.U32 R66, R8, 0x2, R66 ;  /* 0x0000000208427825 */ /* 0x000fe200078e0042 */
[-C--:B------:R-:W-:Y:S01]  /*0ae0*/  LEA.HI.X R37, R4, R17.reuse, RZ, 0x1, P0 ;  /* 0x0000001104257211 */ /* 0x080fe200000f0cff */
[----:B------:R-:W2:Y:S01]  /*0af0*/  LDG.E.U16 R38, desc[UR14][R38.64] ;  /* 0x0000000e26267981 */ /* 0x000ea2000c1e1500 */
[-C--:B------:R-:W-:Y:S02]  /*0b00*/  LEA.HI.X R13, R2, R17.reuse, RZ, 0x1, P1 ;  /* 0x00000011020d7211 */ /* 0x080fe400008f0cff */
[----:B------:R-:W-:Y:S01]  /*0b10*/  LEA.HI.X R17, R0, R17, RZ, 0x1, P2 ;  /* 0x0000001100117211 */ /* 0x000fe200010f0cff */
[C---:B------:R-:W-:Y:S01]  /*0b20*/  IMAD.WIDE.U32 R64, R8.reuse, 0x2, R64 ;  /* 0x0000000208407825 */ /* 0x040fe200078e0040 */
[----:B------:R-:W2:Y:S03]  /*0b30*/  LDG.E.U16 R66, desc[UR14][R66.64] ;  /* 0x0000000e42427981 */ /* 0x000ea6000c1e1500 */
[----:B------:R-:W-:-:S02]  /*0b40*/  IMAD.WIDE.U32 R22, R8, 0x2, R22 ;  /* 0x0000000208167825 */ /* 0x000fc400078e0016 */
[----:B------:R-:W2:Y:S02]  /*0b50*/  LDG.E.U16 R64, desc[UR14][R64.64] ;  /* 0x0000000e40407981 */ /* 0x000ea4000c1e1500 */
[C---:B------:R-:W-:Y:S02]  /*0b60*/  IMAD.WIDE.U32 R24, R8.reuse, 0x2, R24 ;  /* 0x0000000208187825 */ /* 0x040fe400078e0018 */
[----:B------:R-:W2:Y:S02]  /*0b70*/  LDG.E.U16 R22, desc[UR14][R22.64] ;  /* 0x0000000e16167981 */ /* 0x000ea4000c1e1500 */
[C---:B------:R-:W-:Y:S02]  /*0b80*/  IMAD.WIDE.U32 R26, R8.reuse, 0x2, R26 ;  /* 0x00000002081a7825 */ /* 0x040fe400078e001a */
[----:B------:R-:W2:Y:S02]  /*0b90*/  LDG.E.U16 R24, desc[UR14][R24.64] ;  /* 0x0000000e18187981 */ /* 0x000ea4000c1e1500 */
[----:B------:R-:W-:-:S02]  /*0ba0*/  IMAD.WIDE.U32 R28, R8, 0x2, R28 ;  /* 0x00000002081c7825 */ /* 0x000fc400078e001c */
[----:B------:R-:W2:Y:S02]  /*0bb0*/  LDG.E.U16 R26, desc[UR14][R26.64] ;  /* 0x0000000e1a1a7981 */ /* 0x000ea4000c1e1500 */
[C---:B------:R-:W-:Y:S02]  /*0bc0*/  IMAD.WIDE.U32 R32, R8.reuse, 0x2, R32 ;  /* 0x0000000208207825 */ /* 0x040fe400078e0020 */
[----:B------:R-:W2:Y:S02]  /*0bd0*/  LDG.E.U16 R28, desc[UR14][R28.64] ;  /* 0x0000000e1c1c7981 */ /* 0x000ea4000c1e1500 */
[C---:B------:R-:W-:Y:S02]  /*0be0*/  IMAD.WIDE.U32 R34, R8.reuse, 0x2, R34 ;  /* 0x0000000208227825 */ /* 0x040fe400078e0022 */
[----:B------:R-:W2:Y:S02]  /*0bf0*/  LDG.E.U16 R32, desc[UR14][R32.64] ;  /* 0x0000000e20207981 */ /* 0x000ea4000c1e1500 */
[----:B------:R-:W-:-:S02]  /*0c00*/  IMAD.WIDE.U32 R40, R8, 0x2, R40 ;  /* 0x0000000208287825 */ /* 0x000fc400078e0028 */
[----:B------:R0:W2:Y:S02]  /*0c10*/  LDG.E.U16 R34, desc[UR14][R34.64] ;  /* 0x0000000e22227981 */ /* 0x0000a4000c1e1500 */
        /* <DEDUP_REMOVED lines=29> */
[----:B------:R-:W2:Y:S04]  /*0df0*/  LDG.E.U16 R29, desc[UR14][R12.64] ;  /* 0x0000000e0c1d7981 */ /* 0x000ea8000c1e1500 */
[----:B------:R-:W2:Y:S04]  /*0e00*/  LDG.E.U16 R91, desc[UR14][R16.64] ;  /* 0x0000000e105b7981 */ /* 0x000ea8000c1e1500 */
[----:B------:R-:W2:Y:S04]  /*0e10*/  LDG.E.U16 R88, desc[UR14][R30.64+0x40] ;  /* 0x0000400e1e587981 */ /* 0x000ea8000c1e1500 */
[----:B------:R-:W2:Y:S04]  /*0e20*/  LDG.E.U16 R89, desc[UR14][R36.64+0x40] ;  /* 0x0000400e24597981 */ /* 0x000ea8000c1e1500 */
[----:B------:R1:W2:Y:S04]  /*0e30*/  LDG.E.U16 R90, desc[UR14][R12.64+0x40] ;  /* 0x0000400e0c5a7981 */ /* 0x0002a8000c1e1500 */
[----:B------:R-:W2:Y:S01]  /*0e40*/  LDG.E.U16 R92, desc[UR14][R16.64+0x40] ;  /* 0x0000400e105c7981 */ /* 0x000ea2000c1e1500 */
[----:B0-----:R-:W-:-:S02]  /*0e50*/  LEA R35, R116, R8, 0x1 ;  /* 0x0000000874237211 */ /* 0x001fc400078e08ff */
[C---:B------:R-:W-:Y:S01]  /*0e60*/  LOP3.LUT R23, R6.reuse, 0xc0, RZ, 0xc0, !PT ;  /* 0x000000c006177812 */ /* 0x040fe200078ec0ff */
[----:B------:R-:W-:Y:S02]  /*0e70*/  IMAD.SHL.U32 R33, R6, 0x2, RZ ;  /* 0x0000000206217824 */ /* 0x000fe400078e00ff */
[----:B-1----:R-:W-:Y:S01]  /*0e80*/  IMAD.SHL.U32 R13, R35, 0x2, RZ ;  /* 0x00000002230d7824 */ /* 0x002fe200078e00ff */
[----:B------:R-:W-:Y:S01]  /*0e90*/  SHF.R.U32.HI R12, RZ, 0x1, R116 ;  /* 0x00000001ff0c7819 */ /* 0x000fe20000011674 */
[----:B------:R-:W-:Y:S01]  /*0ea0*/  ULEA UR12, UR12, UR4, 0x18 ;  /* 0x000000040c0c7291 */ /* 0x000fe2000f8ec03f */
[----:B------:R-:W-:Y:S02]  /*0eb0*/  SHF.R.U32.HI R76, RZ, 0x2, R23 ;  /* 0x00000002ff4c7819 */ /* 0x000fe40000011617 */
[----:B------:R-:W-:Y:S02]  /*0ec0*/  LOP3.LUT R12, R13, R12, RZ, 0x3c, !PT ;  /* 0x0000000c0d0c7212 */ /* 0x000fe400078e3cff */
[----:B------:R-:W-:-:S02]  /*0ed0*/  LOP3.LUT R33, R76, 0x1fe, R33, 0x78, !PT ;  /* 0x000001fe4c217812 */ /* 0x000fc400078e7821 */
[----:B------:R-:W-:Y:S02]  /*0ee0*/  SHF.R.U32.HI R30, RZ, 0x5, R6 ;  /* 0x00000005ff1e7819 */ /* 0x000fe40000011606 */
[----:B------:R-:W-:Y:S01]  /*0ef0*/  LOP3.LUT R13, R12, 0x40, RZ, 0x3c, !PT ;  /* 0x000000400c0d7812 */ /* 0x000fe200078e3cff */
[----:B----4-:R-:W-:Y:S01]  /*0f00*/  STS.U16 [R33+UR12+0x200], R72 ;  /* 0x0002004821007988 */ /* 0x010fe2000800040c */
[----:B------:R-:W-:-:S03]  /*0f10*/  R2UR UR4, R30 ;  /* 0x000000001e0472ca */ /* 0x000fc600000e0000 */
[----:B-----5:R-:W-:Y:S01]  /*0f20*/  STS.U16 [R33+UR12+0xe00], R73 ;  /* 0x000e004921007988 */ /* 0x020fe2000800040c */
[----:B------:R-:W-:-:S09]  /*0f30*/  UIADD3 UR5, UR12, 0x4000, URZ ;  /* 0x000040000c057890 */ /* 0x000fd2000fffe03f */
[----:B------:R-:W-:-:S04]  /*0f40*/  USHF.L.U32 UR4, UR4, 0x6, URZ ;  /* 0x0000000604047899 */ /* 0x000fc8000800063f */
[----:B------:R-:W-:Y:S02]  /*0f50*/  ULOP3.LUT UR4, UR4, 0x100, URZ, 0xc0, !UPT ;  /* 0x0000010004047892 */ /* 0x000fe4000f8ec03f */
[----:B------:R-:W-:Y:S02]  /*0f60*/  USHF.R.U32.HI UR6, URZ, 0x4, UR5 ;  /* 0x000000043f067899 */ /* 0x000fe40008011605 */
[----:B------:R-:W-:Y:S02]  /*0f70*/  ULEA.HI UR5, UR12, UR4, URZ, 0x1c ;  /* 0x000000040c057291 */ /* 0x000fe4000f8fe03f */
[----:B------:R-:W-:Y:S02]  /*0f80*/  USGXT.U32 UR4, UR6, 0xe ;  /* 0x0000000e0604789a */ /* 0x000fe40008000000 */
[----:B------:R-:W-:-:S05]  /*0f90*/  ULOP3.LUT UR8, UR5, 0x3fff, URZ, 0xc0, !UPT ;  /* 0x00003fff05087892 */ /* 0x000fca000f8ec03f */
[----:B------:R-:W-:Y:S01]  /*0fa0*/  UMOV UR10, UR4 ;  /* 0x00000004000a7c82 */ /* 0x000fe20008000000 */
[----:B---3--:R-:W-:Y:S04]  /*0fb0*/  STS.U16 [R33+UR12+0xc00], R14 ;  /* 0x000c000e21007988 */ /* 0x008fe8000800040c */
[----:B------:R-:W-:Y:S04]  /*0fc0*/  STS.U16 [R33+UR12+0x1200], R20 ;  /* 0x0012001421007988 */ /* 0x000fe8000800040c */
[----:B------:R-:W-:Y:S04]  /*0fd0*/  STS.U16 [R33+UR12+0x1c00], R15 ;  /* 0x001c000f21007988 */ /* 0x000fe8000800040c */
[----:B------:R-:W-:Y:S04]  /*0fe0*/  STS.U16 [R33+UR12+0x1000], R18 ;  /* 0x0010001221007988 */ /* 0x000fe8000800040c */
[----:B------:R-:W-:Y:S04]  /*0ff0*/  STS.U16 [R33+UR12+0x2400], R21 ;  /* 0x0024001521007988 */ /* 0x000fe8000800040c */
[----:B------:R-:W-:Y:S04]  /*1000*/  STS.U16 [R33+UR12+0x2200], R19 ;  /* 0x0022001321007988 */ /* 0x000fe8000800040c */
[----:B------:R-:W-:Y:S04]  /*1010*/  STS.U16 [R33+UR12], R74 ;  /* 0x0000004a21007988 */ /* 0x000fe8000800040c */
[----:B------:R-:W-:Y:S04]  /*1020*/  STS.U16 [R33+UR12+0x400], R70 ;  /* 0x0004004621007988 */ /* 0x000fe8000800040c */
[----:B------:R-:W-:Y:S04]  /*1030*/  STS.U16 [R33+UR12+0x600], R68 ;  /* 0x0006004421007988 */ /* 0x000fe8000800040c */
[----:B--2---:R-:W-:Y:S04]  /*1040*/  STS.U16 [R33+UR12+0x3e00], R38 ;  /* 0x003e002621007988 */ /* 0x004fe8000800040c */
[----:B------:R-:W-:Y:S04]  /*1050*/  STS.U16 [R33+UR12+0x800], R66 ;  /* 0x0008004221007988 */ /* 0x000fe8000800040c */
        /* <DEDUP_REMOVED lines=21> */
[----:B------:R0:W-:Y:S04]  /*11b0*/  STS.U16 [R12+UR12+0x4800], R29 ;  /* 0x0048001d0c007988 */ /* 0x0001e8000800040c */
[----:B------:R1:W-:Y:S04]  /*11c0*/  STS.U16 [R12+UR12+0x4c00], R91 ;  /* 0x004c005b0c007988 */ /* 0x0003e8000800040c */
[----:B------:R-:W-:Y:S04]  /*11d0*/  STS.U16 [R13+UR12+0x4000], R88 ;  /* 0x004000580d007988 */ /* 0x000fe8000800040c */
[----:B------:R-:W-:Y:S04]  /*11e0*/  STS.U16 [R13+UR12+0x4400], R89 ;  /* 0x004400590d007988 */ /* 0x000fe8000800040c */
[----:B------:R-:W-:Y:S04]  /*11f0*/  STS.U16 [R13+UR12+0x4800], R90 ;  /* 0x0048005a0d007988 */ /* 0x000fe8000800040c */
[----:B------:R2:W-:Y:S01]  /*1200*/  STS.U16 [R13+UR12+0x4c00], R92 ;  /* 0x004c005c0d007988 */ /* 0x0005e2000800040c */
[----:B------:R-:W-:Y:S06]  /*1210*/  BAR.SYNC.DEFER_BLOCKING 0x0 ;  /* 0x0000000000007b1d */ /* 0x000fec0000010000 */
[----:B0-----:R-:W-:-:S06]  /*1220*/  WARPGROUP.ARRIVE ;  /* 0x00000000000079c5 */ /* 0x001fcc0000000000 */
[----:B------:R-:W-:Y:S01]  /*1230*/  HGMMA.64x64x16.F32.BF16 R56, gdesc[UR8].tnspB, RZ, !UPT ;  /* 0x40e00000083879f0 */ /* 0x000fe2000c7018ff */
[----:B------:R-:W-:Y:S01]  /*1240*/  UIADD3 UR8, UP0, UR8, 0x2, URZ ;  /* 0x0000000208087890 */ /* 0x000fe2000ff1e03f */
[----:B------:R-:W-:-:S03]  /*1250*/  UMOV UR5, URZ ;  /* 0x0000003f00057c82 */ /* 0x000fc60008000000 */
[----:B------:R-:W-:Y:S01]  /*1260*/  UIADD3.X UR9, UR5, -0x7fffffe0, URZ, UP0, !UPT ;  /* 0x8000002005097890 */ /* 0x000fe200087fe43f */
[----:B------:R-:W-:Y:S02]  /*1270*/  UMOV UR6, 0x80 ;  /* 0x0000008000067882 */ /* 0x000fe40000000000 */
[----:B------:R-:W-:Y:S02]  /*1280*/  UMOV UR5, URZ ;  /* 0x0000003f00057c82 */ /* 0x000fe40008000000 */
[----:B------:R-:W-:-:S03]  /*1290*/  UIADD3.64 UR6, UR4, UR6, URZ ;  /* 0x0000000604067297 */ /* 0x000fc6000fffe03f */
[----:B------:R-:W-:Y:S01]  /*12a0*/  UMOV UR4, UR8 ;  /* 0x0000000800047c82 */ /* 0x000fe20008000000 */
[----:B------:R-:W-:Y:S02]  /*12b0*/  UMOV UR5, UR9 ;  /* 0x0000000900057c82 */ /* 0x000fe40008000000 */
[----:B------:R-:W-:-:S03]  /*12c0*/  UIADD3.64 UR8, UR4, 0x1fe, URZ ;  /* 0x000001fe04087897 */ /* 0x000fc6000fffe03f */
[----:B------:R-:W-:Y:S06]  /*12d0*/  HGMMA.64x64x16.F32.BF16 R56, gdesc[UR4].tnspB, R56 ;  /* 0x40e00000043879f0 */ /* 0x000fec0008701838 */
[----:B------:R-:W-:Y:S01]  /*12e0*/  HGMMA.64x64x16.F32.BF16 R24, gdesc[UR8].tnspB, RZ, !UPT ;  /* 0x40e00000081879f0 */ /* 0x000fe2000c7018ff */
[----:B------:R-:W-:-:S09]  /*12f0*/  UIADD3.64 UR4, UR4, 0x200, URZ ;  /* 0x0000020004047897 */ /* 0x000fd2000fffe03f */
[----:B------:R-:W-:Y:S01]  /*1300*/  HGMMA.64x64x16.F32.BF16 R24, gdesc[UR4].tnspB, R24, gsb0 ;  /* 0x40e00000041879f0 */ /* 0x000fe20008001818 */
[--C-:B------:R-:W-:Y:S01]  /*1310*/  SHF.R.S32.HI R15, RZ, 0x5, R6.reuse ;  /* 0x00000005ff0f7819 */ /* 0x100fe20000011406 */
[C---:B-1----:R-:W-:Y:S02]  /*1320*/  IMAD.SHL.U32 R12, R6.reuse, 0x20, RZ ;  /* 0x00000020060c7824 */ /* 0x042fe400078e00ff */
[C---:B------:R-:W-:Y:S01]  /*1330*/  IMAD.SHL.U32 R14, R6.reuse, 0x200, RZ ;  /* 0x00000200060e7824 */ /* 0x040fe200078e00ff */
[----:B------:R-:W-:Y:S01]  /*1340*/  SGXT R15, R15, 0x1 ;  /* 0x000000010f0f781a */ /* 0x000fe20000000200 */
[----:B--2---:R-:W-:Y:S01]  /*1350*/  IMAD.SHL.U32 R13, R6, 0x10, RZ ;  /* 0x00000010060d7824 */ /* 0x004fe200078e00ff */
[----:B------:R-:W-:Y:S02]  /*1360*/  SHF.R.S32.HI R92, RZ, 0x2, R6 ;  /* 0x00000002ff5c7819 */ /* 0x000fe40000011406 */
[----:B------:R-:W-:Y:S02]  /*1370*/  LOP3.LUT R6, R15, 0x4010, RZ, 0xc0, !PT ;  /* 0x000040100f067812 */ /* 0x000fe400078ec0ff */
[----:B------:R-:W-:-:S02]  /*1380*/  LOP3.LUT R12, R12, 0x60, RZ, 0xc0, !PT ;  /* 0x000000600c0c7812 */ /* 0x000fc400078ec0ff */
[----:B------:R-:W-:Y:S01]  /*1390*/  LOP3.LUT R14, R14, 0x3000, RZ, 0xc0, !PT ;  /* 0x000030000e0e7812 */ /* 0x000fe200078ec0ff */
[----:B------:R-:W-:Y:S01]  /*13a0*/  IMAD R23, R23, 0x2, R6 ;  /* 0x0000000217177824 */ /* 0x000fe200078e0206 */
[--C-:B------:R-:W-:Y:S02]  /*13b0*/  LOP3.LUT R15, R12, 0xf80, R13.reuse, 0xf8, !PT ;  /* 0x00000f800c0f7812 */ /* 0x100fe400078ef80d */
[----:B------:R-:W-:Y:S02]  /*13c0*/  LOP3.LUT R14, R14, 0x70, R13, 0xf8, !PT ;  /* 0x000000700e0e7812 */ /* 0x000fe400078ef80d */
[----:B------:R-:W-:Y:S02]  /*13d0*/  SGXT R92, R92, 0x1 ;  /* 0x000000015c5c781a */ /* 0x000fe40000000200 */
[----:B------:R-:W-:Y:S02]  /*13e0*/  LOP3.LUT R6, R23, R14, RZ, 0x3c, !PT ;  /* 0x0000000e17067212 */ /* 0x000fe400078e3cff */
[----:B------:R-:W-:-:S04]  /*13f0*/  LOP3.LUT R92, R15, 0x4010, R92, 0xf8, !PT ;  /* 0x000040100f5c7812 */ /* 0x000fc800078ef85c */
[----:B------:R-:W-:Y:S01]  /*1400*/  LOP3.LUT R118, R92, 0x10, RZ, 0x3c, !PT ;  /* 0x000000105c767812 */ /* 0x000fe200078e3cff */
[----:B------:R-:W-:Y:S02]  /*1410*/  WARPGROUP.DEPBAR.LE gsb0, 0x0 ;  /* 0x00008000000079c5 */ /* 0x000fe40000010000 */
[----:B------:R-:W-:Y:S02]  /*1420*/  IMAD.MOV.U32 R12, RZ, RZ, R56 ;  /* 0x000000ffff0c7224 */ /* 0x000fe400078e0038 */
[----:B------:R-:W-:Y:S02]  /*1430*/  IMAD.MOV.U32 R13, RZ, RZ, R58 ;  /* 0x000000ffff0d7224 */ /* 0x000fe400078e003a */
[----:B------:R-:W-:Y:S02]  /*1440*/  IMAD.MOV.U32 R14, RZ, RZ, R72 ;  /* 0x000000ffff0e7224 */ /* 0x000fe400078e0048 */
[----:B------:R-:W-:Y:S01]  /*1450*/  IMAD.MOV.U32 R15, RZ, RZ, R74 ;  /* 0x000000ffff0f7224 */ /* 0x000fe200078e004a */
[----:B------:R-:W-:Y:S01]  /*1460*/  BAR.SYNC.DEFER_BLOCKING 0x0 ;  /* 0x0000000000007b1d */ /* 0x000fe20000010000 */
[----:B------:R-:W-:-:S02]  /*1470*/  IMAD.MOV.U32 R16, RZ, RZ, R60 ;  /* 0x000000ffff107224 */ /* 0x000fc400078e003c */
[----:B------:R-:W-:Y:S02]  /*1480*/  IMAD.MOV.U32 R17, RZ, RZ, R62 ;  /* 0x000000ffff117224 */ /* 0x000fe400078e003e */
[----:B------:R-:W-:Y:S02]  /*1490*/  IMAD.MOV.U32 R18, RZ, RZ, R76 ;  /* 0x000000ffff127224 */ /* 0x000fe400078e004c */
[----:B------:R-:W-:Y:S01]  /*14a0*/  IMAD.MOV.U32 R19, RZ, RZ, R78 ;  /* 0x000000ffff137224 */ /* 0x000fe200078e004e */
[----:B------:R-:W-:Y:S01]  /*14b0*/  MOV R23, R82 ;  /* 0x0000005200177202 */ /* 0x000fe20000000f00 */
[----:B------:R-:W-:Y:S02]  /*14c0*/  IMAD.MOV.U32 R56, RZ, RZ, R57 ;  /* 0x000000ffff387224 */ /* 0x000fe400078e0039 */
[----:B------:R-:W-:Y:S02]  /*14d0*/  IMAD.MOV.U32 R60, RZ, RZ, R61 ;  /* 0x000000ffff3c7224 */ /* 0x000fe400078e003d */
[----:B------:R-:W-:-:S02]  /*14e0*/  IMAD.MOV.U32 R20, RZ, RZ, R64 ;  /* 0x000000ffff147224 */ /* 0x000fc400078e0040 */
[----:B------:R-:W-:Y:S02]  /*14f0*/  IMAD.MOV.U32 R21, RZ, RZ, R66 ;  /* 0x000000ffff157224 */ /* 0x000fe400078e0042 */
[----:B------:R-:W-:Y:S02]  /*1500*/  IMAD.MOV.U32 R22, RZ, RZ, R80 ;  /* 0x000000ffff167224 */ /* 0x000fe400078e0050 */
[----:B------:R-:W-:Y:S02]  /*1510*/  IMAD.MOV.U32 R88, RZ, RZ, R68 ;  /* 0x000000ffff587224 */ /* 0x000fe400078e0044 */
[----:B------:R-:W-:Y:S02]  /*1520*/  IMAD.MOV.U32 R89, RZ, RZ, R70 ;  /* 0x000000ffff597224 */ /* 0x000fe400078e0046 */
[----:B------:R-:W-:Y:S01]  /*1530*/  IMAD.MOV.U32 R90, RZ, RZ, R84 ;  /* 0x000000ffff5a7224 */ /* 0x000fe200078e0054 */
[----:B------:R0:W-:Y:S01]  /*1540*/  STS.128 [R92+UR12], R12 ;  /* 0x0000000c5c007988 */ /* 0x0001e20008000c0c */
[----:B------:R-:W-:-:S02]  /*1550*/  IMAD.MOV.U32 R91, RZ, RZ, R86 ;  /* 0x000000ffff5b7224 */ /* 0x000fc400078e0056 */
[----:B------:R-:W-:Y:S01]  /*1560*/  IMAD.MOV.U32 R57, RZ, RZ, R59 ;  /* 0x000000ffff397224 */ /* 0x000fe200078e003b */
[----:B------:R1:W-:Y:S01]  /*1570*/  STS.128 [R92+UR12+0x1000], R16 ;  /* 0x001000105c007988 */ /* 0x0003e20008000c0c */
[----:B------:R-:W-:Y:S02]  /*1580*/  IMAD.MOV.U32 R61, RZ, RZ, R63 ;  /* 0x000000ffff3d7224 */ /* 0x000fe400078e003f */
[----:B------:R-:W-:Y:S02]  /*1590*/  IMAD.MOV.U32 R58, RZ, RZ, R73 ;  /* 0x000000ffff3a7224 */ /* 0x000fe400078e0049 */
[----:B------:R-:W-:Y:S02]  /*15a0*/  IMAD.MOV.U32 R59, RZ, RZ, R75 ;  /* 0x000000ffff3b7224 */ /* 0x000fe400078e004b */
[----:B------:R-:W-:Y:S02]  /*15b0*/  IMAD.MOV.U32 R62, RZ, RZ, R77 ;  /* 0x000000ffff3e7224 */ /* 0x000fe400078e004d */
[----:B------:R-:W-:-:S02]  /*15c0*/  IMAD.MOV.U32 R63, RZ, RZ, R79 ;  /* 0x000000ffff3f7224 */ /* 0x000fc400078e004f */
[----:B0-----:R-:W-:Y:S02]  /*15d0*/  IMAD.MOV.U32 R12, RZ, RZ, R65 ;  /* 0x000000ffff0c7224 */ /* 0x001fe400078e0041 */
[----:B------:R-:W-:Y:S02]  /*15e0*/  IMAD.MOV.U32 R13, RZ, RZ, R67 ;  /* 0x000000ffff0d7224 */ /* 0x000fe400078e0043 */
[----:B------:R-:W-:Y:S01]  /*15f0*/  IMAD.MOV.U32 R14, RZ, RZ, R81 ;  /* 0x000000ffff0e7224 */ /* 0x000fe200078e0051 */
[----:B-1----:R-:W-:Y:S01]  /*1600*/  MOV R16, R69 ;  /* 0x0000004500107202 */ /* 0x002fe20000000f00 */
[----:B------:R-:W-:Y:S02]  /*1610*/  IMAD.MOV.U32 R15, RZ, RZ, R83 ;  /* 0x000000ffff0f7224 */ /* 0x000fe400078e0053 */
[----:B------:R-:W-:Y:S02]  /*1620*/  IMAD.MOV.U32 R17, RZ, RZ, R71 ;  /* 0x000000ffff117224 */ /* 0x000fe400078e0047 */
[----:B------:R-:W-:-:S02]  /*1630*/  IMAD.MOV.U32 R18, RZ, RZ, R85 ;  /* 0x000000ffff127224 */ /* 0x000fc400078e0055 */
[----:B------:R-:W-:Y:S01]  /*1640*/  IMAD.MOV.U32 R19, RZ, RZ, R87 ;  /* 0x000000ffff137224 */ /* 0x000fe200078e0057 */
[----:B------:R-:W-:Y:S04]  /*1650*/  STS.128 [R92+UR12+0x2000], R20 ;  /* 0x002000145c007988 */ /* 0x000fe80008000c0c */
[----:B------:R0:W-:Y:S04]  /*1660*/  STS.128 [R92+UR12+0x3000], R88 ;  /* 0x003000585c007988 */ /* 0x0001e80008000c0c */
[----:B------:R-:W-:Y:S04]  /*1670*/  STS.128 [R118+UR12], R56 ;  /* 0x0000003876007988 */ /* 0x000fe80008000c0c */
[----:B------:R-:W-:Y:S04]  /*1680*/  STS.128 [R118+UR12+0x1000], R60 ;  /* 0x0010003c76007988 */ /* 0x000fe80008000c0c */
[----:B------:R-:W-:Y:S04]  /*1690*/  STS.128 [R118+UR12+0x2000], R12 ;  /* 0x0020000c76007988 */ /* 0x000fe80008000c0c */
[----:B------:R-:W-:Y:S01]  /*16a0*/  STS.128 [R118+UR12+0x3000], R16 ;  /* 0x0030001076007988 */ /* 0x000fe20008000c0c */
[----:B------:R-:W-:Y:S01]  /*16b0*/  BAR.SYNC.DEFER_BLOCKING 0x0 ;  /* 0x0000000000007b1d */ /* 0x000fe20000010000 */
[----:B------:R-:W-:Y:S01]  /*16c0*/  IMAD.MOV.U32 R84, RZ, RZ, R24 ;  /* 0x000000ffff547224 */ /* 0x000fe200078e0018 */
[----:B------:R-:W-:Y:S01]  /*16d0*/  MOV R77, R38 ;  /* 0x00000026004d7202 */ /* 0x000fe20000000f00 */
[----:B------:R-:W-:-:S03]  /*16e0*/  IMAD.MOV.U32 R24, RZ, RZ, R25 ;  /* 0x000000ffff187224 */ /* 0x000fc600078e0019 */
[----:B------:R-:W1:Y:S04]  /*16f0*/  LDS.128 R12, [R6+UR12] ;  /* 0x0000000c060c7984 */ /* 0x000e680008000c00 */
[----:B------:R-:W2:Y:S04]  /*1700*/  LDS.128 R16, [R6+UR12+0x200] ;  /* 0x0002000c06107984 */ /* 0x000ea80008000c00 */
[----:B------:R-:W3:Y:S04]  /*1710*/  LDS.128 R20, [R6+UR12+0x400] ;  /* 0x0004000c06147984 */ /* 0x000ee80008000c00 */
[----:B------:R-:W4:Y:S04]  /*1720*/  LDS.128 R56, [R6+UR12+0x600] ;  /* 0x0006000c06387984 */ /* 0x000f280008000c00 */
[----:B------:R-:W5:Y:S04]  /*1730*/  LDS.128 R60, [R6+UR12+0x800] ;  /* 0x0008000c063c7984 */ /* 0x000f680008000c00 */
[----:B------:R-:W5:Y:S04]  /*1740*/  LDS.128 R64, [R6+UR12+0xa00] ;  /* 0x000a000c06407984 */ /* 0x000f680008000c00 */
[----:B------:R-:W5:Y:S04]  /*1750*/  LDS.128 R68, [R6+UR12+0xc00] ;  /* 0x000c000c06447984 */ /* 0x000f680008000c00 */
[----:B------:R-:W5:Y:S01]  /*1760*/  LDS.128 R72, [R6+UR12+0xe00] ;  /* 0x000e000c06487984 */ /* 0x000f620008000c00 */
[----:B------:R-:W-:-:S02]  /*1770*/  IMAD.MOV.U32 R85, RZ, RZ, R26 ;  /* 0x000000ffff557224 */ /* 0x000fc400078e001a */
[----:B------:R-:W-:Y:S02]  /*1780*/  IMAD.MOV.U32 R86, RZ, RZ, R40 ;  /* 0x000000ffff567224 */ /* 0x000fe400078e0028 */
[----:B------:R-:W-:Y:S01]  /*1790*/  IMAD.MOV.U32 R87, RZ, RZ, R42 ;  /* 0x000000ffff577224 */ /* 0x000fe200078e002a */
[----:B------:R-:W-:Y:S01]  /*17a0*/  BAR.SYNC.DEFER_BLOCKING 0x0 ;  /* 0x0000000000007b1d */ /* 0x000fe20000010000 */
[----:B0-----:R-:W-:Y:S02]  /*17b0*/  IMAD.MOV.U32 R88, RZ, RZ, R28 ;  /* 0x000000ffff587224 */ /* 0x001fe400078e001c */
[----:B------:R-:W-:Y:S02]  /*17c0*/  IMAD.MOV.U32 R89, RZ, RZ, R30 ;  /* 0x000000ffff597224 */ /* 0x000fe400078e001e */
[----:B------:R-:W-:Y:S02]  /*17d0*/  IMAD.MOV.U32 R90, RZ, RZ, R44 ;  /* 0x000000ffff5a7224 */ /* 0x000fe400078e002c */
[----:B------:R-:W-:-:S02]  /*17e0*/  IMAD.MOV.U32 R91, RZ, RZ, R46 ;  /* 0x000000ffff5b7224 */ /* 0x000fc400078e002e */
[----:B------:R-:W-:Y:S02]  /*17f0*/  IMAD.MOV.U32 R80, RZ, RZ, R32 ;  /* 0x000000ffff507224 */ /* 0x000fe400078e0020 */
[----:B------:R-:W-:Y:S02]  /*1800*/  IMAD.MOV.U32 R81, RZ, RZ, R34 ;  /* 0x000000ffff517224 */ /* 0x000fe400078e0022 */
[----:B------:R-:W-:Y:S02]  /*1810*/  IMAD.MOV.U32 R82, RZ, RZ, R48 ;  /* 0x000000ffff527224 */ /* 0x000fe400078e0030 */
[----:B------:R-:W-:Y:S02]  /*1820*/  IMAD.MOV.U32 R83, RZ, RZ, R50 ;  /* 0x000000ffff537224 */ /* 0x000fe400078e0032 */
[----:B------:R-:W-:Y:S02]  /*1830*/  IMAD.MOV.U32 R76, RZ, RZ, R36 ;  /* 0x000000ffff4c7224 */ /* 0x000fe400078e0024 */
[----:B------:R-:W-:-:S02]  /*1840*/  IMAD.MOV.U32 R78, RZ, RZ, R52 ;  /* 0x000000ffff4e7224 */ /* 0x000fc400078e0034 */
[----:B------:R-:W-:Y:S02]  /*1850*/  IMAD.MOV.U32 R79, RZ, RZ, R54 ;  /* 0x000000ffff4f7224 */ /* 0x000fe400078e0036 */
[----:B------:R-:W-:Y:S02]  /*1860*/  IMAD.MOV.U32 R25, RZ, RZ, R27 ;  /* 0x000000ffff197224 */ /* 0x000fe400078e001b */
[----:B------:R-:W-:Y:S02]  /*1870*/  IMAD.MOV.U32 R26, RZ, RZ, R41 ;  /* 0x000000ffff1a7224 */ /* 0x000fe400078e0029 */
[----:B------:R-:W-:Y:S01]  /*1880*/  IMAD.MOV.U32 R27, RZ, RZ, R43 ;  /* 0x000000ffff1b7224 */ /* 0x000fe200078e002b */
[----:B------:R0:W-:Y:S01]  /*1890*/  STS.128 [R92+UR12], R84 ;  /* 0x000000545c007988 */ /* 0x0001e20008000c0c */
[----:B------:R-:W-:-:S03]  /*18a0*/  LEA R40, P0, R116, R98, 0x3 ;  /* 0x0000006274287211 */ /* 0x000fc600078018ff */
[----:B------:R-:W-:Y:S04]  /*18b0*/  STS.128 [R92+UR12+0x1000], R88 ;  /* 0x001000585c007988 */ /* 0x000fe80008000c0c */
[----:B------:R-:W-:Y:S04]  /*18c0*/  STS.128 [R92+UR12+0x2000], R80 ;  /* 0x002000505c007988 */ /* 0x000fe80008000c0c */
[----:B------:R1:W-:Y:S01]  /*18d0*/  STS.128 [R92+UR12+0x3000], R76 ;  /* 0x0030004c5c007988 */ /* 0x0003e20008000c0c */
[----:B------:R-:W-:-:S03]  /*18e0*/  LEA.HI.X R41, R10, R99, RZ, 0x2, P0 ;  /* 0x000000630a297211 */ /* 0x000fc600000f14ff */
[----:B------:R2:W-:Y:S01]  /*18f0*/  STS.128 [R118+UR12], R24 ;  /* 0x0000001876007988 */ /* 0x0005e20008000c0c */
[-C--:B------:R-:W-:Y:S01]  /*1900*/  LEA R42, P4, R110, R98.reuse, 0x8 ;  /* 0x000000626e2a7211 */ /* 0x080fe200078840ff */
[----:B------:R-:W-:Y:S02]  /*1910*/  IMAD.SHL.U32 R10, R108, 0x40, RZ ;  /* 0x000000406c0a7824 */ /* 0x000fe400078e00ff */
[----:B0-----:R-:W-:Y:S01]  /*1920*/  IMAD.SHL.U32 R86, R96, 0x40, RZ ;  /* 0x0000004060567824 */ /* 0x001fe200078e00ff */
[----:B------:R-:W-:Y:S01]  /*1930*/  LEA.HI.X R43, R0, R99, RZ, 0x2, P4 ;  /* 0x00000063002b7211 */ /* 0x000fe200020f14ff */
[----:B------:R-:W-:Y:S02]  /*1940*/  IMAD.SHL.U32 R87, R106, 0x40, RZ ;  /* 0x000000406a577824 */ /* 0x000fe400078e00ff */
[----:B------:R-:W-:Y:S01]  /*1950*/  IMAD.SHL.U32 R84, R94, 0x40, RZ ;  /* 0x000000405e547824 */ /* 0x000fe200078e00ff */
[-C--:B-1----:R-:W-:Y:S02]  /*1960*/  LEA R76, P5, R108, R98.reuse, 0x8 ;  /* 0x000000626c4c7211 */ /* 0x082fe400078a40ff */
[-C--:B--2---:R-:W-:Y:S01]  /*1970*/  LEA R26, P3, R112, R98.reuse, 0x8 ;  /* 0x00000062701a7211 */ /* 0x084fe200078640ff */
[----:B------:R-:W-:Y:S01]  /*1980*/  IMAD.SHL.U32 R85, R104, 0x40, RZ ;  /* 0x0000004068557824 */ /* 0x000fe200078e00ff */
[----:B------:R-:W-:-:S02]  /*1990*/  LEA R24, P2, R114, R98, 0x8 ;  /* 0x0000006272187211 */ /* 0x000fc400078440ff */
[-C--:B------:R-:W-:Y:S02]  /*19a0*/  LEA.HI.X R27, R2, R99.reuse, RZ, 0x2, P3 ;  /* 0x00000063021b7211 */ /* 0x080fe400018f14ff */
[-C--:B------:R-:W-:Y:S02]  /*19b0*/  LEA R130, P3, R96, R98.reuse, 0x8 ;  /* 0x0000006260827211 */ /* 0x080fe400078640ff */
[-C--:B------:R-:W-:Y:S01]  /*19c0*/  LEA R78, P6, R106, R98.reuse, 0x8 ;  /* 0x000000626a4e7211 */ /* 0x080fe200078c40ff */
[----:B------:R-:W-:Y:S01]  /*19d0*/  IMAD.SHL.U32 R82, R125, 0x40, RZ ;  /* 0x000000407d527824 */ /* 0x000fe200078e00ff */
[-C--:B------:R-:W-:Y:S01]  /*19e0*/  LEA R114, P4, R94, R98.reuse, 0x8 ;  /* 0x000000625e727211 */ /* 0x080fe200078840ff */
[----:B------:R-:W-:Y:S01]  /*19f0*/  IMAD.SHL.U32 R89, R102, 0x40, RZ ;  /* 0x0000004066597824 */ /* 0x000fe200078e00ff */
[-C--:B------:R-:W-:Y:S02]  /*1a00*/  LEA R80, P0, R104, R98.reuse, 0x8 ;  /* 0x0000006268507211 */ /* 0x080fe400078040ff */
[-C--:B------:R-:W-:Y:S01]  /*1a10*/  LEA.HI.X R77, R10, R99.reuse, RZ, 0x2, P5 ;  /* 0x000000630a4d7211 */ /* 0x080fe200028f14ff */
[----:B------:R-:W-:Y:S01]  /*1a20*/  IMAD.SHL.U32 R54, R123, 0x40, RZ ;  /* 0x000000407b367824 */ /* 0x000fe200078e00ff */
[-C--:B------:R-:W-:Y:S01]  /*1a30*/  LEA R112, P5, R125, R98.reuse, 0x8 ;  /* 0x000000627d707211 */ /* 0x080fe200078a40ff */
[----:B------:R-:W-:Y:S01]  /*1a40*/  IMAD.SHL.U32 R46, R115, 0x40, RZ ;  /* 0x00000040732e7824 */ /* 0x000fe200078e00ff */
[----:B------:R-:W-:Y:S01]  /*1a50*/  LEA.HI.X R131, R86, R99, RZ, 0x2, P3 ;  /* 0x0000006356837211 */ /* 0x000fe200018f14ff */
[----:B------:R-:W-:Y:S01]  /*1a60*/  IMAD.SHL.U32 R88, R100, 0x40, RZ ;  /* 0x0000004064587824 */ /* 0x000fe200078e00ff */
[----:B------:R-:W-:-:S02]  /*1a70*/  LEA R126, P1, R102, R98, 0x8 ;  /* 0x00000062667e7211 */ /* 0x000fc400078240ff */
[-C--:B------:R-:W-:Y:S02]  /*1a80*/  LEA.HI.X R79, R87, R99.reuse, RZ, 0x2, P6 ;  /* 0x00000063574f7211 */ /* 0x080fe400030f14ff */
[-C--:B------:R-:W-:Y:S01]  /*1a90*/  LEA R86, P3, R115, R98.reuse, 0x8 ;  /* 0x0000006273567211 */ /* 0x080fe200078640ff */
[----:B------:R-:W-:Y:S01]  /*1aa0*/  IMAD.SHL.U32 R44, R113, 0x40, RZ ;  /* 0x00000040712c7824 */ /* 0x000fe200078e00ff */
[-C--:B------:R-:W-:Y:S02]  /*1ab0*/  LEA.HI.X R25, R4, R99.reuse, RZ, 0x2, P2 ;  /* 0x0000006304197211 */ /* 0x080fe400010f14ff */
[-C--:B------:R-:W-:Y:S02]  /*1ac0*/  LEA R110, P6, R123, R98.reuse, 0x8 ;  /* 0x000000627b6e7211 */ /* 0x080fe400078c40ff */
[----:B------:R-:W-:Y:S02]  /*1ad0*/  LEA.HI.X R115, R84, R99, RZ, 0x2, P4 ;  /* 0x0000006354737211 */ /* 0x000fe400020f14ff */
[----:B------:R-:W-:-:S02]  /*1ae0*/  LEA R128, P2, R100, R98, 0x8 ;  /* 0x0000006264807211 */ /* 0x000fc400078440ff */
[-C--:B------:R-:W-:Y:S02]  /*1af0*/  LEA.HI.X R81, R85, R99.reuse, RZ, 0x2, P0 ;  /* 0x0000006355517211 */ /* 0x080fe400000f14ff */
[-C--:B------:R-:W-:Y:S01]  /*1b00*/  LEA R84, P4, R113, R98.reuse, 0x8 ;  /* 0x0000006271547211 */ /* 0x080fe200078840ff */
[----:B------:R-:W-:Y:S01]  /*1b10*/  IMAD.SHL.U32 R50, R119, 0x40, RZ ;  /* 0x0000004077327824 */ /* 0x000fe200078e00ff */
[----:B------:R-:W-:Y:S01]  /*1b20*/  SHF.L.U32 R52, R121, 0x6, RZ ;  /* 0x0000000679347819 */ /* 0x000fe200000006ff */
[----:B------:R-:W-:Y:S01]  /*1b30*/  IMAD.SHL.U32 R38, R111, 0x40, RZ ;  /* 0x000000406f267824 */ /* 0x000fe200078e00ff */
[----:B------:R-:W-:Y:S02]  /*1b40*/  LEA R108, P0, R121, R98, 0x8 ;  /* 0x00000062796c7211 */ /* 0x000fe400078040ff */
[-C--:B------:R-:W-:Y:S02]  /*1b50*/  LEA.HI.X R113, R82, R99.reuse, RZ, 0x2, P5 ;  /* 0x0000006352717211 */ /* 0x080fe400028f14ff */
[----:B------:R-:W-:-:S02]  /*1b60*/  LEA.HI.X R127, R89, R99, RZ, 0x2, P1 ;  /* 0x00000063597f7211 */ /* 0x000fc400008f14ff */
[-C--:B------:R-:W-:Y:S01]  /*1b70*/  LEA R96, P5, R111, R98.reuse, 0x8 ;  /* 0x000000626f607211 */ /* 0x080fe200078a40ff */
[----:B------:R-:W-:Y:S01]  /*1b80*/  IMAD.SHL.U32 R48, R117, 0x40, RZ ;  /* 0x0000004075307824 */ /* 0x000fe200078e00ff */
[-C--:B------:R-:W-:Y:S01]  /*1b90*/  LEA R106, P1, R119, R98.reuse, 0x8 ;  /* 0x00000062776a7211 */ /* 0x080fe200078240ff */
[----:B------:R-:W-:Y:S01]  /*1ba0*/  IMAD.SHL.U32 R36, R109, 0x40, RZ ;  /* 0x000000406d247824 */ /* 0x000fe200078e00ff */
[-C--:B------:R-:W-:Y:S01]  /*1bb0*/  LEA.HI.X R111, R54, R99.reuse, RZ, 0x2, P6 ;  /* 0x00000063366f7211 */ /* 0x080fe200030f14ff */
[----:B------:R-:W-:Y:S01]  /*1bc0*/  IMAD.SHL.U32 R34, R107, 0x40, RZ ;  /* 0x000000406b227824 */ /* 0x000fe200078e00ff */
[----:B------:R-:W-:Y:S02]  /*1bd0*/  LEA.HI.X R129, R88, R99, RZ, 0x2, P2 ;  /* 0x0000006358817211 */ /* 0x000fe400010f14ff */
[-C--:B------:R-:W-:Y:S02]  /*1be0*/  LEA R94, P6, R109, R98.reuse, 0x8 ;  /* 0x000000626d5e7211 */ /* 0x080fe400078c40ff */
[----:B------:R-:W-:-:S02]  /*1bf0*/  LEA R88, P2, R117, R98, 0x8 ;  /* 0x0000006275587211 */ /* 0x000fc400078440ff */
[-C--:B------:R-:W-:Y:S01]  /*1c00*/  LEA.HI.X R109, R52, R99.reuse, RZ, 0x2, P0 ;  /* 0x00000063346d7211 */ /* 0x080fe200000f14ff */
[----:B------:R-:W-:Y:S01]  /*1c10*/  IMAD.SHL.U32 R32, R105, 0x40, RZ ;  /* 0x0000004069207824 */ /* 0x000fe200078e00ff */
[-C--:B------:R-:W-:Y:S01]  /*1c20*/  LEA R100, P0, R107, R98.reuse, 0x8 ;  /* 0x000000626b647211 */ /* 0x080fe200078040ff */
[----:B------:R-:W-:Y:S01]  /*1c30*/  IMAD.SHL.U32 R28, R101, 0x40, RZ ;  /* 0x00000040651c7824 */ /* 0x000fe200078e00ff */
[-C--:B------:R-:W-:Y:S02]  /*1c40*/  LEA.HI.X R107, R50, R99.reuse, RZ, 0x2, P1 ;  /* 0x00000063326b7211 */ /* 0x080fe400008f14ff */
[----:B------:R-:W-:Y:S01]  /*1c50*/  LEA.HI.X R87, R46, R99, RZ, 0x2, P3 ;  /* 0x000000632e577211 */ /* 0x000fe200018f14ff */
[----:B------:R-:W-:Y:S01]  /*1c60*/  IMAD.SHL.U32 R30, R103, 0x40, RZ ;  /* 0x00000040671e7824 */ /* 0x000fe200078e00ff */
[-C--:B------:R-:W-:Y:S01]  /*1c70*/  LEA R4, P1, R105, R98.reuse, 0x8 ;  /* 0x0000006269047211 */ /* 0x080fe200078240ff */
[----:B------:R-:W-:Y:S01]  /*1c80*/  IMAD.SHL.U32 R90, R97, 0x40, RZ ;  /* 0x00000040615a7824 */ /* 0x000fe200078e00ff */
[----:B------:R-:W-:-:S02]  /*1c90*/  LEA R104, P3, R101, R98, 0x8 ;  /* 0x0000006265687211 */ /* 0x000fc400078640ff */
[-C--:B------:R-:W-:Y:S02]  /*1ca0*/  LEA.HI.X R85, R44, R99.reuse, RZ, 0x2, P4 ;  /* 0x000000632c557211 */ /* 0x080fe400020f14ff */
[-C--:B------:R-:W-:Y:S02]  /*1cb0*/  LEA.HI.X R89, R48, R99.reuse, RZ, 0x2, P2 ;  /* 0x0000006330597211 */ /* 0x080fe400010f14ff */
[-C--:B------:R-:W-:Y:S01]  /*1cc0*/  LEA R10, P4, R97, R98.reuse, 0x8 ;  /* 0x00000062610a7211 */ /* 0x080fe200078840ff */
[----:B------:R-:W-:Y:S01]  /*1cd0*/  IMAD.SHL.U32 R92, R95, 0x40, RZ ;  /* 0x000000405f5c7824 */ /* 0x000fe200078e00ff */
[----:B------:R-:W-:Y:S01]  /*1ce0*/  LEA R102, P2, R103, R98, 0x8 ;  /* 0x0000006267667211 */ /* 0x000fe200078440ff */
[----:B------:R-:W-:Y:S01]  /*1cf0*/  IMAD.SHL.U32 R124, R5, 0x40, RZ ;  /* 0x00000040057c7824 */ /* 0x000fe200078e00ff */
[-C--:B------:R-:W-:Y:S02]  /*1d00*/  LEA.HI.X R97, R38, R99.reuse, RZ, 0x2, P5 ;  /* 0x0000006326617211 */ /* 0x080fe400028f14ff */
[----:B------:R-:W-:-:S02]  /*1d10*/  LEA.HI.X R101, R34, R99, RZ, 0x2, P0 ;  /* 0x0000006322657211 */ /* 0x000fc400000f14ff */
[-C--:B------:R-:W-:Y:S02]  /*1d20*/  LEA R2, P5, R95, R98.reuse, 0x8 ;  /* 0x000000625f027211 */ /* 0x080fe400078a40ff */
[----:B------:R-:W-:Y:S02]  /*1d30*/  LEA R132, P0, R5, R98, 0x8 ;  /* 0x0000006205847211 */ /* 0x000fe400078040ff */
[-C--:B------:R-:W-:Y:S01]  /*1d40*/  LEA.HI.X R95, R36, R99.reuse, RZ, 0x2, P6 ;  /* 0x00000063245f7211 */ /* 0x080fe200030f14ff */
[----:B------:R-:W-:Y:S01]  /*1d50*/  IMAD.MOV.U32 R36, RZ, RZ, R37 ;  /* 0x000000ffff247224 */ /* 0x000fe200078e0025 */
[-C--:B------:R-:W-:Y:S01]  /*1d60*/  LEA.HI.X R5, R32, R99.reuse, RZ, 0x2, P1 ;  /* 0x0000006320057211 */ /* 0x080fe200008f14ff */
[----:B------:R-:W-:Y:S01]  /*1d70*/  IMAD.MOV.U32 R32, RZ, RZ, R33 ;  /* 0x000000ffff207224 */ /* 0x000fe200078e0021 */
[-C--:B------:R-:W-:Y:S01]  /*1d80*/  LEA.HI.X R105, R28, R99.reuse, RZ, 0x2, P3 ;  /* 0x000000631c697211 */ /* 0x080fe200018f14ff */
[----:B------:R-:W-:Y:S01]  /*1d90*/  IMAD.MOV.U32 R28, RZ, RZ, R29 ;  /* 0x000000ffff1c7224 */ /* 0x000fe200078e001d */
[----:B------:R-:W-:Y:S01]  /*1da0*/  LEA.HI.X R103, R30, R99, RZ, 0x2, P2 ;  /* 0x000000631e677211 */ /* 0x000fe200010f14ff */
        /* <DEDUP_REMOVED lines=8> */
[----:B------:R-:W-:Y:S01]  /*1e30*/  IMAD.MOV.U32 R39, RZ, RZ, R55 ;  /* 0x000000ffff277224 */ /* 0x000fe200078e0037 */
[----:B------:R-:W-:Y:S04]  /*1e40*/  STS.128 [R118+UR12+0x1000], R28 ;  /* 0x0010001c76007988 */ /* 0x000fe80008000c0c */
[----:B------:R-:W-:Y:S04]  /*1e50*/  STS.128 [R118+UR12+0x2000], R32 ;  /* 0x0020002076007988 */ /* 0x000fe80008000c0c */
[----:B------:R-:W-:Y:S01]  /*1e60*/  STS.128 [R118+UR12+0x3000], R36 ;  /* 0x0030002476007988 */ /* 0x000fe20008000c0c */
[----:B------:R-:W-:Y:S01]  /*1e70*/  BAR.SYNC.DEFER_BLOCKING 0x0 ;  /* 0x0000000000007b1d */ /* 0x000fe20000010000 */
[----:B------:R-:W-:Y:S01]  /*1e80*/  IMAD.SHL.U32 R83, R93, 0x40, RZ ;  /* 0x000000405d537824 */ /* 0x000fe200078e00ff */
[-C--:B------:R-:W-:Y:S01]  /*1e90*/  LEA R138, P3, R11, R98.reuse, 0x8 ;  /* 0x000000620b8a7211 */ /* 0x080fe200078640ff */
[----:B------:R-:W-:Y:S01]  /*1ea0*/  IMAD.SHL.U32 R122, R7, 0x40, RZ ;  /* 0x00000040077a7824 */ /* 0x000fe200078e00ff */
[----:B------:R-:W-:Y:S01]  /*1eb0*/  SHF.L.U32 R120, R9, 0x6, RZ ;  /* 0x0000000609787819 */ /* 0x000fe200000006ff */
[----:B------:R-:W-:Y:S01]  /*1ec0*/  IMAD.SHL.U32 R116, R11, 0x40, RZ ;  /* 0x000000400b747824 */ /* 0x000fe200078e00ff */
[-C--:B------:R-:W-:Y:S01]  /*1ed0*/  LEA R82, P6, R93, R98.reuse, 0x8 ;  /* 0x000000625d527211 */ /* 0x080fe200078c40ff */
[----:B------:R-:W-:Y:S01]  /*1ee0*/  IMAD.SHL.U32 R0, R3, 0x40, RZ ;  /* 0x0000004003007824 */ /* 0x000fe200078e00ff */
[----:B------:R-:W-:-:S02]  /*1ef0*/  LEA R134, P1, R7, R98, 0x8 ;  /* 0x0000006207867211 */ /* 0x000fc400078240ff */
[-C--:B------:R-:W-:Y:S02]  /*1f00*/  LEA R136, P2, R9, R98.reuse, 0x8 ;  /* 0x0000006209887211 */ /* 0x080fe400078440ff */
[-C--:B------:R-:W-:Y:S02]  /*1f10*/  LEA.HI.X R11, R90, R99.reuse, RZ, 0x2, P4 ;  /* 0x000000635a0b7211 */ /* 0x080fe400020f14ff */
[----:B------:R-:W-:Y:S02]  /*1f20*/  LEA R98, P4, R3, R98, 0x8 ;  /* 0x0000006203627211 */ /* 0x000fe400078840ff */
[-C--:B------:R-:W-:Y:S02]  /*1f30*/  LEA.HI.X R3, R92, R99.reuse, RZ, 0x2, P5 ;  /* 0x000000635c037211 */ /* 0x080fe400028f14ff */
[-C--:B------:R-:W-:Y:S02]  /*1f40*/  LEA.HI.X R83, R83, R99.reuse, RZ, 0x2, P6 ;  /* 0x0000006353537211 */ /* 0x080fe400030f14ff */
[----:B------:R-:W-:-:S02]  /*1f50*/  LEA.HI.X R133, R124, R99, RZ, 0x2, P0 ;  /* 0x000000637c857211 */ /* 0x000fc400000f14ff */
[-C--:B------:R-:W-:Y:S02]  /*1f60*/  LEA.HI.X R135, R122, R99.reuse, RZ, 0x2, P1 ;  /* 0x000000637a877211 */ /* 0x080fe400008f14ff */
[-C--:B------:R-:W-:Y:S01]  /*1f70*/  LEA.HI.X R137, R120, R99.reuse, RZ, 0x2, P2 ;  /* 0x0000006378897211 */ /* 0x080fe200010f14ff */
[----:B------:R-:W-:Y:S01]  /*1f80*/  IMAD.WIDE.U32 R40, R8, 0x4, R40 ;  /* 0x0000000408287825 */ /* 0x000fe200078e0028 */
[-C--:B------:R-:W-:Y:S01]  /*1f90*/  LEA.HI.X R139, R116, R99.reuse, RZ, 0x2, P3 ;  /* 0x00000063748b7211 */ /* 0x080fe200018f14ff */
[----:B------:R-:W-:Y:S01]  /*1fa0*/  LDS.128 R44, [R6+UR12+0x200] ;  /* 0x0002000c062c7984 */ /* 0x000fe20008000c00 */
[----:B------:R-:W-:Y:S01]  /*1fb0*/  LEA.HI.X R99, R0, R99, RZ, 0x2, P4 ;  /* 0x0000006300637211 */ /* 0x000fe200020f14ff */
[C---:B------:R-:W-:Y:S02]  /*1fc0*/  IMAD.WIDE.U32 R24, R8.reuse, 0x4, R24 ;  /* 0x0000000408187825 */ /* 0x040fe400078e0018 */
[----:B------:R-:W-:Y:S02]  /*1fd0*/  LDS.128 R28, [R6+UR12+0x400] ;  /* 0x0004000c061c7984 */ /* 0x000fe40008000c00 */
[----:B------:R-:W-:-:S02]  /*1fe0*/  IMAD.WIDE.U32 R26, R8, 0x4, R26 ;  /* 0x00000004081a7825 */ /* 0x000fc400078e001a */
[----:B------:R-:W-:Y:S02]  /*1ff0*/  LDS.128 R32, [R6+UR12+0x600] ;  /* 0x0006000c06207984 */ /* 0x000fe40008000c00 */
[----:B------:R-:W-:-:S04]  /*2000*/  IMAD.WIDE.U32 R42, R8, 0x4, R42 ;  /* 0x00000004082a7825 */ /* 0x000fc800078e002a */
        /* <DEDUP_REMOVED lines=27> */
[----:B------:R-:W-:Y:S02]  /*21c0*/  IMAD.WIDE.U32 R98, R8, 0x4, R98 ;  /* 0x0000000408627825 */ /* 0x000fe400078e0062 */
[----:B------:R-:W0:Y:S04]  /*21d0*/  LDS.128 R8, [R6+UR12] ;  /* 0x0000000c06087984 */ /* 0x000e280008000c00 */
[----:B------:R-:W-:Y:S04]  /*21e0*/  STG.E desc[UR14][R40.64], R12 ;  /* 0x0000000c28007986 */ /* 0x000fe8000c10190e */
[----:B------:R-:W-:Y:S04]  /*21f0*/  STG.E desc[UR14][R40.64+0x80], R14 ;  /* 0x0000800e28007986 */ /* 0x000fe8000c10190e */
[----:B------:R-:W-:Y:S04]  /*2200*/  STG.E desc[UR14][R24.64], R13 ;  /* 0x0000000d18007986 */ /* 0x000fe8000c10190e */
[----:B------:R-:W-:Y:S04]  /*2210*/  STG.E desc[UR14][R24.64+0x80], R15 ;  /* 0x0000800f18007986 */ /* 0x000fe8000c10190e */
[----:B------:R-:W1:Y:S04]  /*2220*/  LDS.128 R12, [R6+UR12+0x800] ;  /* 0x0008000c060c7984 */ /* 0x000e680008000c00 */
[----:B------:R-:W-:Y:S04]  /*2230*/  STG.E desc[UR14][R26.64], R16 ;  /* 0x000000101a007986 */ /* 0x000fe8000c10190e */
[----:B------:R-:W-:Y:S04]  /*2240*/  STG.E desc[UR14][R26.64+0x80], R18 ;  /* 0x000080121a007986 */ /* 0x000fe8000c10190e */
[----:B------:R-:W2:Y:S04]  /*2250*/  LDS.128 R24, [R6+UR12+0xa00] ;  /* 0x000a000c06187984 */ /* 0x000ea80008000c00 */
[----:B------:R-:W-:Y:S04]  /*2260*/  STG.E desc[UR14][R42.64], R17 ;  /* 0x000000112a007986 */ /* 0x000fe8000c10190e */
[----:B------:R-:W-:Y:S04]  /*2270*/  STG.E desc[UR14][R42.64+0x80], R19 ;  /* 0x000080132a007986 */ /* 0x000fe8000c10190e */
[----:B---3--:R-:W-:Y:S04]  /*2280*/  STG.E desc[UR14][R76.64], R20 ;  /* 0x000000144c007986 */ /* 0x008fe8000c10190e */
[----:B------:R-:W-:Y:S04]  /*2290*/  STG.E desc[UR14][R76.64+0x80], R22 ;  /* 0x000080164c007986 */ /* 0x000fe8000c10190e */
[----:B------:R-:W3:Y:S04]  /*22a0*/  LDS.128 R16, [R6+UR12+0xc00] ;  /* 0x000c000c06107984 */ /* 0x000ee80008000c00 */
[----:B------:R-:W-:Y:S04]  /*22b0*/  STG.E desc[UR14][R78.64], R21 ;  /* 0x000000154e007986 */ /* 0x000fe8000c10190e */
[----:B------:R-:W-:Y:S04]  /*22c0*/  STG.E desc[UR14][R78.64+0x80], R23 ;  /* 0x000080174e007986 */ /* 0x000fe8000c10190e */
[----:B------:R-:W3:Y:S04]  /*22d0*/  LDS.128 R20, [R6+UR12+0xe00] ;  /* 0x000e000c06147984 */ /* 0x000ee80008000c00 */
[----:B----4-:R-:W-:Y:S04]  /*22e0*/  STG.E desc[UR14][R80.64], R56 ;  /* 0x0000003850007986 */ /* 0x010fe8000c10190e */
[----:B------:R-:W-:Y:S04]  /*22f0*/  STG.E desc[UR14][R80.64+0x80], R58 ;  /* 0x0000803a50007986 */ /* 0x000fe8000c10190e */
[----:B------:R-:W-:Y:S04]  /*2300*/  STG.E desc[UR14][R126.64], R57 ;  /* 0x000000397e007986 */ /* 0x000fe8000c10190e */
[----:B------:R-:W-:Y:S04]  /*2310*/  STG.E desc[UR14][R126.64+0x80], R59 ;  /* 0x0000803b7e007986 */ /* 0x000fe8000c10190e */
[----:B-----5:R-:W-:Y:S04]  /*2320*/  STG.E desc[UR14][R128.64], R60 ;  /* 0x0000003c80007986 */ /* 0x020fe8000c10190e */
[----:B------:R-:W-:Y:S04]  /*2330*/  STG.E desc[UR14][R128.64+0x80], R62 ;  /* 0x0000803e80007986 */ /* 0x000fe8000c10190e */
        /* <DEDUP_REMOVED lines=14> */
[----:B0-----:R-:W-:Y:S04]  /*2420*/  STG.E desc[UR14][R86.64], R8 ;  /* 0x0000000856007986 */ /* 0x001fe8000c10190e */
        /* <DEDUP_REMOVED lines=15> */
[----:B-1----:R-:W-:Y:S04]  /*2520*/  STG.E desc[UR14][R90.64], R12 ;  /* 0x0000000c5a007986 */ /* 0x002fe8000c10190e */
[----:B------:R-:W-:Y:S04]  /*2530*/  STG.E desc[UR14][R90.64+0x80], R14 ;  /* 0x0000800e5a007986 */ /* 0x000fe8000c10190e */
[----:B------:R-:W-:Y:S04]  /*2540*/  STG.E desc[UR14][R2.64], R13 ;  /* 0x0000000d02007986 */ /* 0x000fe8000c10190e */
[----:B------:R-:W-:Y:S04]  /*2550*/  STG.E desc[UR14][R2.64+0x80], R15 ;  /* 0x0000800f02007986 */ /* 0x000fe8000c10190e */
[----:B--2---:R-:W-:Y:S04]  /*2560*/  STG.E desc[UR14][R82.64], R24 ;  /* 0x0000001852007986 */ /* 0x004fe8000c10190e */
[----:B------:R-:W-:Y:S04]  /*2570*/  STG.E desc[UR14][R82.64+0x80], R26 ;  /* 0x0000801a52007986 */ /* 0x000fe8000c10190e */
[----:B------:R-:W-:Y:S04]  /*2580*/  STG.E desc[UR14][R132.64], R25 ;  /* 0x0000001984007986 */ /* 0x000fe8000c10190e */
[----:B------:R-:W-:Y:S04]  /*2590*/  STG.E desc[UR14][R132.64+0x80], R27 ;  /* 0x0000801b84007986 */ /* 0x000fe8000c10190e */
[----:B---3--:R-:W-:Y:S04]  /*25a0*/  STG.E desc[UR14][R134.64], R16 ;  /* 0x0000001086007986 */ /* 0x008fe8000c10190e */
[----:B------:R-:W-:Y:S04]  /*25b0*/  STG.E desc[UR14][R134.64+0x80], R18 ;  /* 0x0000801286007986 */ /* 0x000fe8000c10190e */
[----:B------:R-:W-:Y:S04]  /*25c0*/  STG.E desc[UR14][R136.64], R17 ;  /* 0x0000001188007986 */ /* 0x000fe8000c10190e */
[----:B------:R-:W-:Y:S04]  /*25d0*/  STG.E desc[UR14][R136.64+0x80], R19 ;  /* 0x0000801388007986 */ /* 0x000fe8000c10190e */
[----:B------:R-:W-:Y:S04]  /*25e0*/  STG.E desc[UR14][R138.64], R20 ;  /* 0x000000148a007986 */ /* 0x000fe8000c10190e */
[----:B------:R-:W-:Y:S04]  /*25f0*/  STG.E desc[UR14][R138.64+0x80], R22 ;  /* 0x000080168a007986 */ /* 0x000fe8000c10190e */
[----:B------:R-:W-:Y:S04]  /*2600*/  STG.E desc[UR14][R98.64], R21 ;  /* 0x0000001562007986 */ /* 0x000fe8000c10190e */
[----:B------:R-:W-:Y:S01]  /*2610*/  STG.E desc[UR14][R98.64+0x80], R23 ;  /* 0x0000801762007986 */ /* 0x000fe2000c10190e */
[----:B------:R-:W-:Y:S05]  /*2620*/  EXIT ;  /* 0x000000000000794d */ /* 0x000fea0003800000 */
.L_x_0:
[----:B------:R-:W-:-:S00]  /*2630*/  BRA `(.L_x_0) ;  /* 0xfffffffc00fc7947 */ /* 0x000fc0000383ffff */
[----:B------:R-:W-:-:S00]  /*2640*/  NOP ;  /* 0x0000000000007918 */ /* 0x000fc00000000000 */
        /* <DEDUP_REMOVED lines=11> */
.L_x_1:


//--------------------- .nv.shared.gluon_mma      --------------------------
	.section	.nv.shared.gluon_mma,"aw",@nobits
	.sectionflags	@""
	.align	16
	.zero		1024


//--------------------- .nv.shared.reserved.0     --------------------------
	.section	.nv.shared.reserved.0,"aw",@nobits
	.weak		__nv_reservedSMEM_offset_0_alias
	.size		__nv_reservedSMEM_offset_0_alias, 0, 0
	.other		__nv_reservedSMEM_offset_0_alias,@"STO_CUDA_RESERVED_SHARED STV_DEFAULT"
__nv_reservedSMEM_offset_0_alias:
	.zero		0


//--------------------- .nv.constant0.gluon_mma   --------------------------
	.section	.nv.constant0.gluon_mma,"a",@progbits
	.sectionflags	@""
	.align	4
.nv.constant0.gluon_mma:
	.zero		568


//--------------------- SYMBOLS --------------------------

	.type		.nv.reservedSmem.offset0,@object
	.size		.nv.reservedSmem.offset0,0x4
